//
// Generated by NVIDIA NVVM Compiler
//
// Compiler Build ID: CL-36424714
// Cuda compilation tools, release 13.0, V13.0.88
// Based on NVVM 20.0.0
//

.version 9.0
.target sm_100
.address_size 64

	// .globl	_Z24evaluateSymbolRegressionPfS_S_S_PiS0_S0_S0_S_
.global .align 4 .b8 __cudart_i2opi_f[24] = {65, 144, 67, 60, 153, 149, 98, 219, 192, 221, 52, 245, 209, 87, 39, 252, 41, 21, 68, 78, 110, 131, 249, 162};

.visible .entry _Z24evaluateSymbolRegressionPfS_S_S_PiS0_S0_S0_S_(
	.param .u64 .ptr .align 1 _Z24evaluateSymbolRegressionPfS_S_S_PiS0_S0_S0_S__param_0,
	.param .u64 .ptr .align 1 _Z24evaluateSymbolRegressionPfS_S_S_PiS0_S0_S0_S__param_1,
	.param .u64 .ptr .align 1 _Z24evaluateSymbolRegressionPfS_S_S_PiS0_S0_S0_S__param_2,
	.param .u64 .ptr .align 1 _Z24evaluateSymbolRegressionPfS_S_S_PiS0_S0_S0_S__param_3,
	.param .u64 .ptr .align 1 _Z24evaluateSymbolRegressionPfS_S_S_PiS0_S0_S0_S__param_4,
	.param .u64 .ptr .align 1 _Z24evaluateSymbolRegressionPfS_S_S_PiS0_S0_S0_S__param_5,
	.param .u64 .ptr .align 1 _Z24evaluateSymbolRegressionPfS_S_S_PiS0_S0_S0_S__param_6,
	.param .u64 .ptr .align 1 _Z24evaluateSymbolRegressionPfS_S_S_PiS0_S0_S0_S__param_7,
	.param .u64 .ptr .align 1 _Z24evaluateSymbolRegressionPfS_S_S_PiS0_S0_S0_S__param_8
)
{
	.local .align 4 .b8 	__local_depot0[28];
	.reg .b64 	%SP;
	.reg .b64 	%SPL;
	.reg .pred 	%p<85>;
	.reg .b32 	%r<265>;
	.reg .b32 	%f<200>;
	.reg .b64 	%rd<182>;
	.reg .b64 	%fd<25>;

	mov.u64 	%SPL, __local_depot0;
	ld.param.u64 	%rd36, [_Z24evaluateSymbolRegressionPfS_S_S_PiS0_S0_S0_S__param_0];
	ld.param.u64 	%rd37, [_Z24evaluateSymbolRegressionPfS_S_S_PiS0_S0_S0_S__param_1];
	ld.param.u64 	%rd38, [_Z24evaluateSymbolRegressionPfS_S_S_PiS0_S0_S0_S__param_2];
	ld.param.u64 	%rd39, [_Z24evaluateSymbolRegressionPfS_S_S_PiS0_S0_S0_S__param_3];
	ld.param.u64 	%rd40, [_Z24evaluateSymbolRegressionPfS_S_S_PiS0_S0_S0_S__param_4];
	ld.param.u64 	%rd41, [_Z24evaluateSymbolRegressionPfS_S_S_PiS0_S0_S0_S__param_5];
	ld.param.u64 	%rd42, [_Z24evaluateSymbolRegressionPfS_S_S_PiS0_S0_S0_S__param_6];
	cvta.to.global.u64 	%rd1, %rd38;
	cvta.to.global.u64 	%rd2, %rd40;
	cvta.to.global.u64 	%rd3, %rd36;
	cvta.to.global.u64 	%rd4, %rd37;
	cvta.to.global.u64 	%rd5, %rd39;
	cvta.to.global.u64 	%rd6, %rd41;
	cvta.to.global.u64 	%rd43, %rd42;
	add.u64 	%rd7, %SPL, 0;
	add.u64 	%rd8, %SPL, 0;
	ld.global.u32 	%r1, [%rd43];
	mov.u32 	%r2, %tid.x;
	mul.wide.u32 	%rd46, %r2, 4;
	add.s64 	%rd9, %rd6, %rd46;
	ld.global.u32 	%r3, [%rd9];
	setp.lt.s32 	%p1, %r3, 1;
	@%p1 bra 	$L__BB0_7;
	mul.lo.s32 	%r4, %r1, %r2;
	and.b32  	%r5, %r3, 3;
	setp.eq.s32 	%p2, %r5, 0;
	mov.u32 	%r238, %r3;
	@%p2 bra 	$L__BB0_4;
	mov.b32 	%r237, 0;
	mov.u32 	%r238, %r3;
$L__BB0_3:
	.pragma "nounroll";
	add.s32 	%r238, %r238, -1;
	add.s32 	%r103, %r238, %r4;
	mul.wide.u32 	%rd47, %r103, 4;
	add.s64 	%rd48, %rd1, %rd47;
	ld.global.f32 	%f38, [%rd48];
	add.s64 	%rd49, %rd5, %rd47;
	st.global.f32 	[%rd49], %f38;
	add.s32 	%r237, %r237, 1;
	setp.ne.s32 	%p3, %r237, %r5;
	@%p3 bra 	$L__BB0_3;
$L__BB0_4:
	setp.lt.u32 	%p4, %r3, 4;
	@%p4 bra 	$L__BB0_7;
	add.s32 	%r11, %r4, -1;
$L__BB0_6:
	add.s32 	%r104, %r238, %r11;
	mul.wide.u32 	%rd50, %r104, 4;
	add.s64 	%rd51, %rd1, %rd50;
	ld.global.f32 	%f39, [%rd51];
	add.s64 	%rd52, %rd5, %rd50;
	st.global.f32 	[%rd52], %f39;
	add.s32 	%r105, %r104, -1;
	mul.wide.u32 	%rd53, %r105, 4;
	add.s64 	%rd54, %rd1, %rd53;
	ld.global.f32 	%f40, [%rd54];
	add.s64 	%rd55, %rd5, %rd53;
	st.global.f32 	[%rd55], %f40;
	add.s32 	%r106, %r104, -2;
	mul.wide.u32 	%rd56, %r106, 4;
	add.s64 	%rd57, %rd1, %rd56;
	ld.global.f32 	%f41, [%rd57];
	add.s64 	%rd58, %rd5, %rd56;
	st.global.f32 	[%rd58], %f41;
	add.s32 	%r13, %r238, -4;
	add.s32 	%r107, %r13, %r4;
	mul.wide.u32 	%rd59, %r107, 4;
	add.s64 	%rd60, %rd1, %rd59;
	ld.global.f32 	%f42, [%rd60];
	add.s64 	%rd61, %rd5, %rd59;
	st.global.f32 	[%rd61], %f42;
	setp.gt.s32 	%p5, %r238, 4;
	mov.u32 	%r238, %r13;
	@%p5 bra 	$L__BB0_6;
$L__BB0_7:
	ld.global.u32 	%r243, [%rd9];
	setp.lt.u32 	%p6, %r243, 2;
	@%p6 bra 	$L__BB0_88;
	mul.lo.s32 	%r15, %r1, %r2;
	mov.f64 	%fd10, 0d3FF0000000000000;
	{
	.reg .b32 %temp; 
	mov.b64 	{%temp, %r108}, %fd10;
	}
	and.b32  	%r16, %r108, 2147483647;
	{
	.reg .b32 %temp; 
	mov.b64 	{%r109, %temp}, %fd10;
	}
	mov.b64 	%fd1, {%r109, %r16};
	{
	.reg .b32 %temp; 
	mov.b64 	{%temp, %r110}, %fd1;
	}
	shr.u32 	%r111, %r110, 20;
	setp.lt.u32 	%p7, %r110, 1048576;
	mul.f64 	%fd11, %fd1, 0d4350000000000000;
	{
	.reg .b32 %temp; 
	mov.b64 	{%temp, %r112}, %fd11;
	}
	shr.u32 	%r113, %r112, 20;
	add.s32 	%r114, %r111, %r113;
	add.s32 	%r115, %r114, -54;
	selp.f64 	%fd12, %fd11, %fd1, %p7;
	selp.b32 	%r17, %r115, %r111, %p7;
	mov.b64 	%rd62, %fd12;
	and.b64  	%rd63, %rd62, 4503599627370495;
	or.b64  	%rd10, %rd63, 4503599627370496;
	bra.uni 	$L__BB0_20;
$L__BB0_9:
	setp.eq.s32 	%p65, %r80, 0;
	@%p65 bra 	$L__BB0_19;
	and.b32  	%r19, %r79, 7;
	setp.lt.u32 	%p66, %r80, 8;
	@%p66 bra 	$L__BB0_12;
	mul.wide.s32 	%rd157, %r258, 4;
	add.s64 	%rd158, %rd5, %rd157;
	mov.b32 	%r221, 0;
	st.global.u32 	[%rd158], %r221;
	st.global.u32 	[%rd158+4], %r221;
	st.global.u32 	[%rd158+8], %r221;
	st.global.u32 	[%rd158+12], %r221;
	st.global.u32 	[%rd158+16], %r221;
	st.global.u32 	[%rd158+20], %r221;
	st.global.u32 	[%rd158+24], %r221;
	st.global.u32 	[%rd158+28], %r221;
	add.s32 	%r258, %r258, 8;
$L__BB0_12:
	setp.eq.s32 	%p67, %r19, 0;
	@%p67 bra 	$L__BB0_19;
	and.b32  	%r22, %r79, 3;
	setp.lt.u32 	%p68, %r19, 4;
	@%p68 bra 	$L__BB0_15;
	mul.wide.s32 	%rd159, %r258, 4;
	add.s64 	%rd160, %rd5, %rd159;
	mov.b32 	%r222, 0;
	st.global.u32 	[%rd160], %r222;
	st.global.u32 	[%rd160+4], %r222;
	st.global.u32 	[%rd160+8], %r222;
	st.global.u32 	[%rd160+12], %r222;
	add.s32 	%r258, %r258, 4;
$L__BB0_15:
	setp.eq.s32 	%p69, %r22, 0;
	@%p69 bra 	$L__BB0_19;
	mul.wide.s32 	%rd161, %r258, 4;
	add.s64 	%rd11, %rd5, %rd161;
	mov.b32 	%r223, 0;
	st.global.u32 	[%rd11], %r223;
	setp.eq.s32 	%p70, %r22, 1;
	@%p70 bra 	$L__BB0_19;
	mov.b32 	%r224, 0;
	st.global.u32 	[%rd11+4], %r224;
	setp.eq.s32 	%p71, %r22, 2;
	@%p71 bra 	$L__BB0_19;
	mov.b32 	%r225, 0;
	st.global.u32 	[%rd11+8], %r225;
$L__BB0_19:
	setp.lt.u32 	%p72, %r243, 2;
	@%p72 bra 	$L__BB0_88;
$L__BB0_20:
	mov.u32 	%r25, %r243;
	add.s32 	%r244, %r25, -1;
	setp.lt.s32 	%p8, %r244, 0;
	mov.b32 	%r116, 0;
	mov.u32 	%r247, %r116;
	@%p8 bra 	$L__BB0_40;
$L__BB0_21:
	mov.u32 	%r247, %r244;
	add.s32 	%r118, %r247, %r15;
	mul.wide.u32 	%rd64, %r118, 4;
	add.s64 	%rd65, %rd5, %rd64;
	ld.global.f32 	%f1, [%rd65];
	cvt.f64.f32 	%fd2, %f1;
	{
	.reg .b32 %temp; 
	mov.b64 	{%temp, %r119}, %fd2;
	}
	and.b32  	%r120, %r119, 2147483647;
	{
	.reg .b32 %temp; 
	mov.b64 	{%r121, %temp}, %fd2;
	}
	mov.b64 	%fd23, {%r121, %r120};
	max.u32 	%r122, %r120, %r16;
	setp.lt.u32 	%p9, %r122, 2146435072;
	@%p9 bra 	$L__BB0_25;
	setp.num.f64 	%p17, %fd1, %fd1;
	setp.num.f64 	%p18, %fd23, %fd23;
	and.pred  	%p19, %p18, %p17;
	@%p19 bra 	$L__BB0_24;
	mov.f64 	%fd18, 0d3FF0000000000000;
	add.rn.f64 	%fd24, %fd2, %fd18;
	bra.uni 	$L__BB0_36;
$L__BB0_24:
	setp.eq.f64 	%p20, %fd23, 0d7FF0000000000000;
	selp.f64 	%fd24, 0dFFF8000000000000, %fd2, %p20;
	bra.uni 	$L__BB0_36;
$L__BB0_25:
	setp.eq.f64 	%p10, %fd1, 0d0000000000000000;
	mov.f64 	%fd24, 0dFFF8000000000000;
	@%p10 bra 	$L__BB0_36;
	setp.ltu.f64 	%p11, %fd23, %fd1;
	mov.f64 	%fd24, %fd2;
	@%p11 bra 	$L__BB0_36;
	{
	.reg .b32 %temp; 
	mov.b64 	{%temp, %r123}, %fd23;
	}
	shr.u32 	%r245, %r123, 20;
	setp.gt.u32 	%p12, %r123, 1048575;
	@%p12 bra 	$L__BB0_29;
	mul.f64 	%fd23, %fd23, 0d4350000000000000;
	{
	.reg .b32 %temp; 
	mov.b64 	{%temp, %r124}, %fd23;
	}
	shr.u32 	%r125, %r124, 20;
	add.s32 	%r126, %r245, %r125;
	add.s32 	%r245, %r126, -54;
$L__BB0_29:
	mov.b64 	%rd66, %fd23;
	and.b64  	%rd67, %rd66, 4503599627370495;
	or.b64  	%rd176, %rd67, 4503599627370496;
	sub.s32 	%r246, %r245, %r17;
$L__BB0_30:
	sub.s64 	%rd68, %rd176, %rd10;
	mov.b64 	%fd14, %rd68;
	{
	.reg .b32 %temp; 
	mov.b64 	{%temp, %r127}, %fd14;
	}
	setp.lt.s32 	%p13, %r127, 0;
	selp.b64 	%rd14, %rd176, %rd68, %p13;
	shl.b64 	%rd176, %rd14, 1;
	add.s32 	%r33, %r246, -1;
	setp.gt.s32 	%p14, %r246, 0;
	mov.u32 	%r246, %r33;
	@%p14 bra 	$L__BB0_30;
	and.b64  	%rd16, %rd14, 9223372036854775807;
	setp.eq.s64 	%p15, %rd16, 0;
	mov.b64 	%rd177, 0;
	@%p15 bra 	$L__BB0_35;
	mov.b64 	%fd15, %rd16;
	mul.f64 	%fd16, %fd15, 0d4350000000000000;
	{
	.reg .b32 %temp; 
	mov.b64 	{%temp, %r128}, %fd16;
	}
	shr.u32 	%r129, %r128, 20;
	sub.s32 	%r130, 55, %r129;
	sub.s32 	%r34, %r17, %r130;
	shl.b64 	%rd17, %rd16, %r130;
	setp.gt.s32 	%p16, %r34, 0;
	@%p16 bra 	$L__BB0_34;
	sub.s32 	%r132, 1, %r34;
	shr.u64 	%rd177, %rd17, %r132;
	bra.uni 	$L__BB0_35;
$L__BB0_34:
	add.s32 	%r131, %r34, -1;
	cvt.u64.u32 	%rd70, %r131;
	shl.b64 	%rd71, %rd70, 52;
	add.s64 	%rd177, %rd71, %rd17;
$L__BB0_35:
	mov.b64 	%fd17, %rd177;
	copysign.f64 	%fd24, %fd2, %fd17;
$L__BB0_36:
	setp.neu.f64 	%p21, %fd24, 0d0000000000000000;
	@%p21 bra 	$L__BB0_39;
	cvt.rzi.s32.f32 	%r35, %f1;
	setp.lt.s32 	%p22, %r35, 65536;
	@%p22 bra 	$L__BB0_39;
	add.s32 	%r134, %r35, -65535;
	mul.wide.u32 	%rd72, %r134, 4;
	add.s64 	%rd73, %rd2, %rd72;
	ld.global.u32 	%r135, [%rd73];
	setp.gt.s32 	%p24, %r135, 0;
	add.s32 	%r244, %r247, -1;
	setp.ne.s32 	%p25, %r247, 0;
	and.pred  	%p26, %p24, %p25;
	@%p26 bra 	$L__BB0_21;
	bra.uni 	$L__BB0_40;
$L__BB0_39:
	add.s32 	%r244, %r247, -1;
	setp.ne.s32 	%p23, %r247, 0;
	mov.u32 	%r247, %r116;
	@%p23 bra 	$L__BB0_21;
$L__BB0_40:
	add.s32 	%r39, %r247, %r15;
	mul.wide.u32 	%rd74, %r39, 4;
	add.s64 	%rd21, %rd5, %rd74;
	ld.global.f32 	%f44, [%rd21];
	cvt.rzi.s32.f32 	%r136, %f44;
	mul.wide.s32 	%rd75, %r136, 4;
	add.s64 	%rd76, %rd2, %rd75;
	ld.global.u32 	%r40, [%rd76+-262140];
	setp.lt.s32 	%p27, %r40, 1;
	sub.s32 	%r137, 2, %r40;
	selp.b32 	%r41, %r137, 1, %p27;
	mov.f32 	%f190, 0f00000000;
	setp.gt.s32 	%p28, %r136, 65537;
	@%p28 bra 	$L__BB0_45;
	setp.eq.s32 	%p34, %r136, 65535;
	@%p34 bra 	$L__BB0_55;
	setp.eq.s32 	%p35, %r136, 65536;
	@%p35 bra 	$L__BB0_56;
	setp.eq.s32 	%p36, %r136, 65537;
	@%p36 bra 	$L__BB0_44;
	bra.uni 	$L__BB0_76;
$L__BB0_44:
	add.s32 	%r191, %r39, 1;
	mul.wide.u32 	%rd115, %r191, 4;
	add.s64 	%rd116, %rd5, %rd115;
	ld.global.f32 	%f87, [%rd116];
	add.s32 	%r192, %r39, 2;
	mul.wide.u32 	%rd117, %r192, 4;
	add.s64 	%rd118, %rd5, %rd117;
	ld.global.f32 	%f88, [%rd118];
	mul.f32 	%f190, %f87, %f88;
	bra.uni 	$L__BB0_76;
$L__BB0_45:
	setp.gt.s32 	%p29, %r136, 65539;
	@%p29 bra 	$L__BB0_50;
	setp.eq.s32 	%p32, %r136, 65538;
	mov.f32 	%f187, 0f3F800000;
	@%p32 bra 	$L__BB0_57;
	setp.eq.s32 	%p33, %r136, 65539;
	@%p33 bra 	$L__BB0_48;
	bra.uni 	$L__BB0_76;
$L__BB0_48:
	add.s32 	%r185, %r39, 1;
	mul.wide.u32 	%rd103, %r185, 4;
	add.s64 	%rd104, %rd5, %rd103;
	ld.global.f32 	%f83, [%rd104];
	add.s32 	%r186, %r39, 2;
	mul.wide.u32 	%rd105, %r186, 4;
	add.s64 	%rd106, %rd5, %rd105;
	ld.global.f32 	%f84, [%rd106];
	setp.leu.f32 	%p53, %f83, %f84;
	@%p53 bra 	$L__BB0_60;
	add.s32 	%r188, %r39, 3;
	mul.wide.u32 	%rd109, %r188, 4;
	add.s64 	%rd110, %rd5, %rd109;
	ld.global.f32 	%f190, [%rd110];
	bra.uni 	$L__BB0_76;
$L__BB0_50:
	setp.eq.s32 	%p30, %r136, 65540;
	@%p30 bra 	$L__BB0_61;
	setp.eq.s32 	%p31, %r136, 65541;
	@%p31 bra 	$L__BB0_52;
	bra.uni 	$L__BB0_76;
$L__BB0_52:
	add.s32 	%r138, %r39, 1;
	mul.wide.u32 	%rd77, %r138, 4;
	add.s64 	%rd78, %rd5, %rd77;
	ld.global.f32 	%f17, [%rd78];
	mul.f32 	%f45, %f17, 0f3F22F983;
	cvt.rni.s32.f32 	%r255, %f45;
	cvt.rn.f32.s32 	%f46, %r255;
	fma.rn.f32 	%f47, %f46, 0fBFC90FDA, %f17;
	fma.rn.f32 	%f48, %f46, 0fB3A22168, %f47;
	fma.rn.f32 	%f189, %f46, 0fA7C234C5, %f48;
	abs.f32 	%f19, %f17;
	setp.ltu.f32 	%p37, %f19, 0f47CE4780;
	@%p37 bra 	$L__BB0_75;
	setp.neu.f32 	%p38, %f19, 0f7F800000;
	@%p38 bra 	$L__BB0_70;
	mov.f32 	%f51, 0f00000000;
	mul.rn.f32 	%f189, %f17, %f51;
	mov.b32 	%r255, 0;
	bra.uni 	$L__BB0_75;
$L__BB0_55:
	add.s32 	%r195, %r39, 1;
	mul.wide.u32 	%rd123, %r195, 4;
	add.s64 	%rd124, %rd5, %rd123;
	ld.global.f32 	%f91, [%rd124];
	add.s32 	%r196, %r39, 2;
	mul.wide.u32 	%rd125, %r196, 4;
	add.s64 	%rd126, %rd5, %rd125;
	ld.global.f32 	%f92, [%rd126];
	add.f32 	%f190, %f91, %f92;
	bra.uni 	$L__BB0_76;
$L__BB0_56:
	add.s32 	%r193, %r39, 1;
	mul.wide.u32 	%rd119, %r193, 4;
	add.s64 	%rd120, %rd5, %rd119;
	ld.global.f32 	%f89, [%rd120];
	add.s32 	%r194, %r39, 2;
	mul.wide.u32 	%rd121, %r194, 4;
	add.s64 	%rd122, %rd5, %rd121;
	ld.global.f32 	%f90, [%rd122];
	sub.f32 	%f190, %f89, %f90;
	bra.uni 	$L__BB0_76;
$L__BB0_57:
	add.s32 	%r189, %r39, 1;
	mul.wide.u32 	%rd111, %r189, 4;
	add.s64 	%rd112, %rd5, %rd111;
	ld.global.f32 	%f5, [%rd112];
	setp.eq.f32 	%p54, %f5, 0f00000000;
	mov.f32 	%f190, %f187;
	@%p54 bra 	$L__BB0_76;
	add.s32 	%r190, %r39, 2;
	mul.wide.u32 	%rd113, %r190, 4;
	add.s64 	%rd114, %rd5, %rd113;
	ld.global.f32 	%f6, [%rd114];
	setp.eq.f32 	%p55, %f6, 0f00000000;
	mov.f32 	%f190, %f187;
	@%p55 bra 	$L__BB0_76;
	div.rn.f32 	%f190, %f5, %f6;
	bra.uni 	$L__BB0_76;
$L__BB0_60:
	add.s32 	%r187, %r39, 4;
	mul.wide.u32 	%rd107, %r187, 4;
	add.s64 	%rd108, %rd5, %rd107;
	ld.global.f32 	%f190, [%rd108];
	bra.uni 	$L__BB0_76;
$L__BB0_61:
	add.s32 	%r161, %r39, 1;
	mul.wide.u32 	%rd90, %r161, 4;
	add.s64 	%rd91, %rd5, %rd90;
	ld.global.f32 	%f10, [%rd91];
	mul.f32 	%f64, %f10, 0f3F22F983;
	cvt.rni.s32.f32 	%r251, %f64;
	cvt.rn.f32.s32 	%f65, %r251;
	fma.rn.f32 	%f66, %f65, 0fBFC90FDA, %f10;
	fma.rn.f32 	%f67, %f65, 0fB3A22168, %f66;
	fma.rn.f32 	%f188, %f65, 0fA7C234C5, %f67;
	abs.f32 	%f12, %f10;
	setp.ltu.f32 	%p45, %f12, 0f47CE4780;
	@%p45 bra 	$L__BB0_69;
	setp.neu.f32 	%p46, %f12, 0f7F800000;
	@%p46 bra 	$L__BB0_64;
	mov.f32 	%f70, 0f00000000;
	mul.rn.f32 	%f188, %f10, %f70;
	mov.b32 	%r251, 0;
	bra.uni 	$L__BB0_69;
$L__BB0_64:
	mov.b32 	%r43, %f10;
	mov.b64 	%rd178, 0;
	mov.b32 	%r248, 0;
$L__BB0_65:
	.pragma "nounroll";
	mul.wide.u32 	%rd93, %r248, 4;
	mov.u64 	%rd94, __cudart_i2opi_f;
	add.s64 	%rd95, %rd94, %rd93;
	ld.global.nc.u32 	%r163, [%rd95];
	shl.b32 	%r164, %r43, 8;
	or.b32  	%r165, %r164, -2147483648;
	mad.wide.u32 	%rd96, %r163, %r165, %rd178;
	shr.u64 	%rd178, %rd96, 32;
	add.s64 	%rd97, %rd8, %rd93;
	st.local.u32 	[%rd97], %rd96;
	add.s32 	%r248, %r248, 1;
	setp.ne.s32 	%p47, %r248, 6;
	@%p47 bra 	$L__BB0_65;
	shr.u32 	%r166, %r43, 23;
	st.local.u32 	[%rd8+24], %rd178;
	and.b32  	%r46, %r166, 31;
	and.b32  	%r167, %r166, 224;
	add.s32 	%r168, %r167, -128;
	shr.u32 	%r169, %r168, 5;
	mul.wide.u32 	%rd98, %r169, 4;
	sub.s64 	%rd24, %rd8, %rd98;
	ld.local.u32 	%r249, [%rd24+24];
	ld.local.u32 	%r250, [%rd24+20];
	setp.eq.s32 	%p48, %r46, 0;
	@%p48 bra 	$L__BB0_68;
	shf.l.wrap.b32 	%r249, %r250, %r249, %r46;
	ld.local.u32 	%r170, [%rd24+16];
	shf.l.wrap.b32 	%r250, %r170, %r250, %r46;
$L__BB0_68:
	shr.u32 	%r171, %r249, 30;
	shf.l.wrap.b32 	%r172, %r250, %r249, 2;
	shl.b32 	%r173, %r250, 2;
	shr.u32 	%r174, %r172, 31;
	add.s32 	%r175, %r174, %r171;
	neg.s32 	%r176, %r175;
	setp.lt.s32 	%p49, %r43, 0;
	selp.b32 	%r251, %r176, %r175, %p49;
	xor.b32  	%r177, %r172, %r43;
	shr.s32 	%r178, %r172, 31;
	xor.b32  	%r179, %r178, %r172;
	xor.b32  	%r180, %r178, %r173;
	cvt.u64.u32 	%rd99, %r179;
	shl.b64 	%rd100, %rd99, 32;
	cvt.u64.u32 	%rd101, %r180;
	or.b64  	%rd102, %rd100, %rd101;
	cvt.rn.f64.s64 	%fd21, %rd102;
	mul.f64 	%fd22, %fd21, 0d3BF921FB54442D19;
	cvt.rn.f32.f64 	%f68, %fd22;
	neg.f32 	%f69, %f68;
	setp.lt.s32 	%p50, %r177, 0;
	selp.f32 	%f188, %f69, %f68, %p50;
$L__BB0_69:
	add.s32 	%r182, %r251, 1;
	mul.rn.f32 	%f71, %f188, %f188;
	and.b32  	%r183, %r251, 1;
	setp.eq.b32 	%p51, %r183, 1;
	selp.f32 	%f72, %f188, 0f3F800000, %p51;
	fma.rn.f32 	%f73, %f71, %f72, 0f00000000;
	fma.rn.f32 	%f74, %f71, 0f37CBAC00, 0fBAB607ED;
	selp.f32 	%f75, 0fB94D4153, %f74, %p51;
	selp.f32 	%f76, 0f3C0885E4, 0f3D2AAABB, %p51;
	fma.rn.f32 	%f77, %f75, %f71, %f76;
	selp.f32 	%f78, 0fBE2AAAA8, 0fBEFFFFFF, %p51;
	fma.rn.f32 	%f79, %f77, %f71, %f78;
	fma.rn.f32 	%f80, %f79, %f73, %f72;
	and.b32  	%r184, %r182, 2;
	setp.eq.s32 	%p52, %r184, 0;
	mov.f32 	%f81, 0f00000000;
	sub.f32 	%f82, %f81, %f80;
	selp.f32 	%f190, %f80, %f82, %p52;
	bra.uni 	$L__BB0_76;
$L__BB0_70:
	mov.b32 	%r56, %f17;
	mov.b64 	%rd179, 0;
	mov.b32 	%r252, 0;
$L__BB0_71:
	.pragma "nounroll";
	mul.wide.u32 	%rd80, %r252, 4;
	mov.u64 	%rd81, __cudart_i2opi_f;
	add.s64 	%rd82, %rd81, %rd80;
	ld.global.nc.u32 	%r140, [%rd82];
	shl.b32 	%r141, %r56, 8;
	or.b32  	%r142, %r141, -2147483648;
	mad.wide.u32 	%rd83, %r140, %r142, %rd179;
	shr.u64 	%rd179, %rd83, 32;
	add.s64 	%rd84, %rd7, %rd80;
	st.local.u32 	[%rd84], %rd83;
	add.s32 	%r252, %r252, 1;
	setp.ne.s32 	%p39, %r252, 6;
	@%p39 bra 	$L__BB0_71;
	shr.u32 	%r143, %r56, 23;
	st.local.u32 	[%rd7+24], %rd179;
	and.b32  	%r59, %r143, 31;
	and.b32  	%r144, %r143, 224;
	add.s32 	%r145, %r144, -128;
	shr.u32 	%r146, %r145, 5;
	mul.wide.u32 	%rd85, %r146, 4;
	sub.s64 	%rd27, %rd7, %rd85;
	ld.local.u32 	%r253, [%rd27+24];
	ld.local.u32 	%r254, [%rd27+20];
	setp.eq.s32 	%p40, %r59, 0;
	@%p40 bra 	$L__BB0_74;
	shf.l.wrap.b32 	%r253, %r254, %r253, %r59;
	ld.local.u32 	%r147, [%rd27+16];
	shf.l.wrap.b32 	%r254, %r147, %r254, %r59;
$L__BB0_74:
	shr.u32 	%r148, %r253, 30;
	shf.l.wrap.b32 	%r149, %r254, %r253, 2;
	shl.b32 	%r150, %r254, 2;
	shr.u32 	%r151, %r149, 31;
	add.s32 	%r152, %r151, %r148;
	neg.s32 	%r153, %r152;
	setp.lt.s32 	%p41, %r56, 0;
	selp.b32 	%r255, %r153, %r152, %p41;
	xor.b32  	%r154, %r149, %r56;
	shr.s32 	%r155, %r149, 31;
	xor.b32  	%r156, %r155, %r149;
	xor.b32  	%r157, %r155, %r150;
	cvt.u64.u32 	%rd86, %r156;
	shl.b64 	%rd87, %rd86, 32;
	cvt.u64.u32 	%rd88, %r157;
	or.b64  	%rd89, %rd87, %rd88;
	cvt.rn.f64.s64 	%fd19, %rd89;
	mul.f64 	%fd20, %fd19, 0d3BF921FB54442D19;
	cvt.rn.f32.f64 	%f49, %fd20;
	neg.f32 	%f50, %f49;
	setp.lt.s32 	%p42, %r154, 0;
	selp.f32 	%f189, %f50, %f49, %p42;
$L__BB0_75:
	mul.rn.f32 	%f52, %f189, %f189;
	and.b32  	%r159, %r255, 1;
	setp.eq.b32 	%p43, %r159, 1;
	selp.f32 	%f53, 0f3F800000, %f189, %p43;
	fma.rn.f32 	%f54, %f52, %f53, 0f00000000;
	fma.rn.f32 	%f55, %f52, 0f37CBAC00, 0fBAB607ED;
	selp.f32 	%f56, %f55, 0fB94D4153, %p43;
	selp.f32 	%f57, 0f3D2AAABB, 0f3C0885E4, %p43;
	fma.rn.f32 	%f58, %f56, %f52, %f57;
	selp.f32 	%f59, 0fBEFFFFFF, 0fBE2AAAA8, %p43;
	fma.rn.f32 	%f60, %f58, %f52, %f59;
	fma.rn.f32 	%f61, %f60, %f54, %f53;
	and.b32  	%r160, %r255, 2;
	setp.eq.s32 	%p44, %r160, 0;
	mov.f32 	%f62, 0f00000000;
	sub.f32 	%f63, %f62, %f61;
	selp.f32 	%f190, %f61, %f63, %p44;
$L__BB0_76:
	st.global.f32 	[%rd21], %f190;
	setp.eq.s32 	%p56, %r41, 0;
	@%p56 bra 	$L__BB0_84;
	add.s32 	%r68, %r41, %r39;
	add.s32 	%r69, %r39, 1;
	max.s32 	%r198, %r40, 1;
	sub.s32 	%r199, %r198, %r40;
	and.b32  	%r70, %r41, 3;
	setp.lt.u32 	%p57, %r199, 3;
	mov.b32 	%r257, 0;
	@%p57 bra 	$L__BB0_80;
	mov.b32 	%r256, 0;
$L__BB0_79:
	add.s32 	%r201, %r68, %r256;
	mul.wide.u32 	%rd127, %r201, 4;
	add.s64 	%rd128, %rd5, %rd127;
	ld.global.f32 	%f93, [%rd128];
	add.s32 	%r202, %r69, %r256;
	mul.wide.u32 	%rd129, %r202, 4;
	add.s64 	%rd130, %rd5, %rd129;
	st.global.f32 	[%rd130], %f93;
	add.s32 	%r203, %r201, 1;
	mul.wide.u32 	%rd131, %r203, 4;
	add.s64 	%rd132, %rd5, %rd131;
	ld.global.f32 	%f94, [%rd132];
	add.s32 	%r204, %r202, 1;
	mul.wide.u32 	%rd133, %r204, 4;
	add.s64 	%rd134, %rd5, %rd133;
	st.global.f32 	[%rd134], %f94;
	add.s32 	%r205, %r201, 2;
	mul.wide.u32 	%rd135, %r205, 4;
	add.s64 	%rd136, %rd5, %rd135;
	ld.global.f32 	%f95, [%rd136];
	add.s32 	%r206, %r202, 2;
	mul.wide.u32 	%rd137, %r206, 4;
	add.s64 	%rd138, %rd5, %rd137;
	st.global.f32 	[%rd138], %f95;
	add.s32 	%r207, %r201, 3;
	mul.wide.u32 	%rd139, %r207, 4;
	add.s64 	%rd140, %rd5, %rd139;
	ld.global.f32 	%f96, [%rd140];
	add.s32 	%r208, %r202, 3;
	mul.wide.u32 	%rd141, %r208, 4;
	add.s64 	%rd142, %rd5, %rd141;
	st.global.f32 	[%rd142], %f96;
	add.s32 	%r256, %r256, 4;
	and.b32  	%r257, %r41, -4;
	setp.ne.s32 	%p58, %r256, %r257;
	@%p58 bra 	$L__BB0_79;
$L__BB0_80:
	setp.eq.s32 	%p59, %r70, 0;
	@%p59 bra 	$L__BB0_84;
	add.s32 	%r75, %r68, %r257;
	mul.wide.u32 	%rd143, %r75, 4;
	add.s64 	%rd144, %rd5, %rd143;
	ld.global.f32 	%f97, [%rd144];
	add.s32 	%r76, %r69, %r257;
	mul.wide.u32 	%rd145, %r76, 4;
	add.s64 	%rd146, %rd5, %rd145;
	st.global.f32 	[%rd146], %f97;
	setp.eq.s32 	%p60, %r70, 1;
	@%p60 bra 	$L__BB0_84;
	add.s32 	%r209, %r75, 1;
	mul.wide.u32 	%rd147, %r209, 4;
	add.s64 	%rd148, %rd5, %rd147;
	ld.global.f32 	%f98, [%rd148];
	add.s32 	%r210, %r76, 1;
	mul.wide.u32 	%rd149, %r210, 4;
	add.s64 	%rd150, %rd5, %rd149;
	st.global.f32 	[%rd150], %f98;
	setp.eq.s32 	%p61, %r70, 2;
	@%p61 bra 	$L__BB0_84;
	add.s32 	%r211, %r75, 2;
	mul.wide.u32 	%rd151, %r211, 4;
	add.s64 	%rd152, %rd5, %rd151;
	ld.global.f32 	%f99, [%rd152];
	add.s32 	%r212, %r76, 2;
	mul.wide.u32 	%rd153, %r212, 4;
	add.s64 	%rd154, %rd5, %rd153;
	st.global.f32 	[%rd154], %f99;
$L__BB0_84:
	sub.s32 	%r213, %r25, %r41;
	add.s32 	%r243, %r213, 1;
	add.s32 	%r258, %r243, %r15;
	add.s32 	%r214, %r15, %r1;
	setp.ge.u32 	%p62, %r258, %r214;
	@%p62 bra 	$L__BB0_19;
	max.s32 	%r215, %r40, 1;
	add.s32 	%r216, %r1, %r215;
	add.s32 	%r217, %r25, %r40;
	sub.s32 	%r79, %r216, %r217;
	and.b32  	%r80, %r79, 15;
	sub.s32 	%r218, %r217, %r216;
	setp.gt.u32 	%p63, %r218, -16;
	@%p63 bra 	$L__BB0_9;
	and.b32  	%r81, %r79, -16;
	mov.b32 	%r259, 0;
$L__BB0_87:
	.pragma "nounroll";
	mul.wide.s32 	%rd155, %r258, 4;
	add.s64 	%rd156, %rd5, %rd155;
	mov.b32 	%r220, 0;
	st.global.u32 	[%rd156], %r220;
	st.global.u32 	[%rd156+4], %r220;
	st.global.u32 	[%rd156+8], %r220;
	st.global.u32 	[%rd156+12], %r220;
	st.global.u32 	[%rd156+16], %r220;
	st.global.u32 	[%rd156+20], %r220;
	st.global.u32 	[%rd156+24], %r220;
	st.global.u32 	[%rd156+28], %r220;
	st.global.u32 	[%rd156+32], %r220;
	st.global.u32 	[%rd156+36], %r220;
	st.global.u32 	[%rd156+40], %r220;
	st.global.u32 	[%rd156+44], %r220;
	st.global.u32 	[%rd156+48], %r220;
	st.global.u32 	[%rd156+52], %r220;
	st.global.u32 	[%rd156+56], %r220;
	st.global.u32 	[%rd156+60], %r220;
	add.s32 	%r258, %r258, 16;
	add.s32 	%r259, %r259, 16;
	setp.eq.s32 	%p64, %r259, %r81;
	@%p64 bra 	$L__BB0_9;
	bra.uni 	$L__BB0_87;
$L__BB0_88:
	ld.param.u64 	%rd175, [_Z24evaluateSymbolRegressionPfS_S_S_PiS0_S0_S0_S__param_8];
	mul.lo.s32 	%r226, %r1, %r2;
	mul.wide.u32 	%rd162, %r226, 4;
	add.s64 	%rd163, %rd5, %rd162;
	ld.global.f32 	%f100, [%rd163];
	cvta.to.global.u64 	%rd164, %rd175;
	mul.wide.u32 	%rd165, %r2, 4;
	add.s64 	%rd166, %rd164, %rd165;
	ld.global.f32 	%f101, [%rd166];
	mul.f32 	%f102, %f100, %f101;
	sub.f32 	%f103, %f100, %f102;
	sub.f32 	%f104, %f103, %f101;
	add.s64 	%rd167, %rd4, %rd165;
	st.global.f32 	[%rd167], %f104;
	bar.sync 	0;
	mov.b32 	%r227, 0;
	st.global.u32 	[%rd3], %r227;
	setp.ne.s32 	%p73, %r2, 0;
	@%p73 bra 	$L__BB0_105;
	mov.u32 	%r86, %ntid.x;
	and.b32  	%r87, %r86, 15;
	setp.lt.u32 	%p74, %r86, 16;
	mov.f32 	%f199, 0f00000000;
	mov.b32 	%r262, 0;
	@%p74 bra 	$L__BB0_92;
	and.b32  	%r262, %r86, 2032;
	and.b32  	%r229, %r86, -16;
	neg.s32 	%r260, %r229;
	add.s64 	%rd180, %rd4, 32;
	mov.f32 	%f199, 0f00000000;
$L__BB0_91:
	.pragma "nounroll";
	ld.global.f32 	%f108, [%rd180+-32];
	add.f32 	%f109, %f199, %f108;
	ld.global.f32 	%f110, [%rd180+-28];
	add.f32 	%f111, %f109, %f110;
	ld.global.f32 	%f112, [%rd180+-24];
	add.f32 	%f113, %f111, %f112;
	ld.global.f32 	%f114, [%rd180+-20];
	add.f32 	%f115, %f113, %f114;
	ld.global.f32 	%f116, [%rd180+-16];
	add.f32 	%f117, %f115, %f116;
	ld.global.f32 	%f118, [%rd180+-12];
	add.f32 	%f119, %f117, %f118;
	ld.global.f32 	%f120, [%rd180+-8];
	add.f32 	%f121, %f119, %f120;
	ld.global.f32 	%f122, [%rd180+-4];
	add.f32 	%f123, %f121, %f122;
	ld.global.f32 	%f124, [%rd180];
	add.f32 	%f125, %f123, %f124;
	ld.global.f32 	%f126, [%rd180+4];
	add.f32 	%f127, %f125, %f126;
	ld.global.f32 	%f128, [%rd180+8];
	add.f32 	%f129, %f127, %f128;
	ld.global.f32 	%f130, [%rd180+12];
	add.f32 	%f131, %f129, %f130;
	ld.global.f32 	%f132, [%rd180+16];
	add.f32 	%f133, %f131, %f132;
	ld.global.f32 	%f134, [%rd180+20];
	add.f32 	%f135, %f133, %f134;
	ld.global.f32 	%f136, [%rd180+24];
	add.f32 	%f137, %f135, %f136;
	ld.global.f32 	%f138, [%rd180+28];
	add.f32 	%f199, %f137, %f138;
	add.s32 	%r260, %r260, 16;
	add.s64 	%rd180, %rd180, 64;
	setp.ne.s32 	%p75, %r260, 0;
	@%p75 bra 	$L__BB0_91;
$L__BB0_92:
	setp.eq.s32 	%p76, %r87, 0;
	@%p76 bra 	$L__BB0_101;
	and.b32  	%r93, %r86, 7;
	setp.lt.u32 	%p77, %r87, 8;
	@%p77 bra 	$L__BB0_95;
	mul.wide.u32 	%rd168, %r262, 4;
	add.s64 	%rd169, %rd4, %rd168;
	ld.global.f32 	%f140, [%rd169];
	add.f32 	%f141, %f199, %f140;
	ld.global.f32 	%f142, [%rd169+4];
	add.f32 	%f143, %f141, %f142;
	ld.global.f32 	%f144, [%rd169+8];
	add.f32 	%f145, %f143, %f144;
	ld.global.f32 	%f146, [%rd169+12];
	add.f32 	%f147, %f145, %f146;
	ld.global.f32 	%f148, [%rd169+16];
	add.f32 	%f149, %f147, %f148;
	ld.global.f32 	%f150, [%rd169+20];
	add.f32 	%f151, %f149, %f150;
	ld.global.f32 	%f152, [%rd169+24];
	add.f32 	%f153, %f151, %f152;
	ld.global.f32 	%f154, [%rd169+28];
	add.f32 	%f199, %f153, %f154;
	add.s32 	%r262, %r262, 8;
$L__BB0_95:
	setp.eq.s32 	%p78, %r93, 0;
	@%p78 bra 	$L__BB0_101;
	and.b32  	%r96, %r86, 3;
	setp.lt.u32 	%p79, %r93, 4;
	@%p79 bra 	$L__BB0_98;
	mul.wide.u32 	%rd170, %r262, 4;
	add.s64 	%rd171, %rd4, %rd170;
	ld.global.f32 	%f156, [%rd171];
	add.f32 	%f157, %f199, %f156;
	ld.global.f32 	%f158, [%rd171+4];
	add.f32 	%f159, %f157, %f158;
	ld.global.f32 	%f160, [%rd171+8];
	add.f32 	%f161, %f159, %f160;
	ld.global.f32 	%f162, [%rd171+12];
	add.f32 	%f199, %f161, %f162;
	add.s32 	%r262, %r262, 4;
$L__BB0_98:
	setp.eq.s32 	%p80, %r96, 0;
	@%p80 bra 	$L__BB0_101;
	mul.wide.u32 	%rd172, %r262, 4;
	add.s64 	%rd181, %rd4, %rd172;
	neg.s32 	%r264, %r96;
$L__BB0_100:
	.pragma "nounroll";
	ld.global.f32 	%f163, [%rd181];
	add.f32 	%f199, %f199, %f163;
	add.s64 	%rd181, %rd181, 4;
	add.s32 	%r264, %r264, 1;
	setp.ne.s32 	%p81, %r264, 0;
	@%p81 bra 	$L__BB0_100;
$L__BB0_101:
	ld.param.u64 	%rd174, [_Z24evaluateSymbolRegressionPfS_S_S_PiS0_S0_S0_S__param_7];
	cvta.to.global.u64 	%rd173, %rd174;
	ld.global.u32 	%r230, [%rd173];
	setp.eq.s32 	%p82, %r230, 1;
	@%p82 bra 	$L__BB0_104;
	setp.ne.s32 	%p83, %r230, 0;
	@%p83 bra 	$L__BB0_105;
	cvt.rn.f32.u32 	%f185, %r86;
	div.rn.f32 	%f186, %f199, %f185;
	st.global.f32 	[%rd3], %f186;
	bra.uni 	$L__BB0_105;
$L__BB0_104:
	cvt.rn.f32.u32 	%f164, %r86;
	div.rn.f32 	%f165, %f199, %f164;
	ld.global.u32 	%r231, [%rd6];
	cvt.rn.f32.s32 	%f166, %r231;
	mov.b32 	%r232, %f164;
	add.s32 	%r233, %r232, -1059760811;
	and.b32  	%r234, %r233, -8388608;
	sub.s32 	%r235, %r232, %r234;
	mov.b32 	%f167, %r235;
	cvt.rn.f32.s32 	%f168, %r234;
	fma.rn.f32 	%f169, %f168, 0f34000000, 0f00000000;
	add.f32 	%f170, %f167, 0fBF800000;
	fma.rn.f32 	%f171, %f170, 0fBE055027, 0f3E1039F6;
	fma.rn.f32 	%f172, %f171, %f170, 0fBDF8CDCC;
	fma.rn.f32 	%f173, %f172, %f170, 0f3E0F2955;
	fma.rn.f32 	%f174, %f173, %f170, 0fBE2AD8B9;
	fma.rn.f32 	%f175, %f174, %f170, 0f3E4CED0B;
	fma.rn.f32 	%f176, %f175, %f170, 0fBE7FFF22;
	fma.rn.f32 	%f177, %f176, %f170, 0f3EAAAA78;
	fma.rn.f32 	%f178, %f177, %f170, 0fBF000000;
	mul.f32 	%f179, %f170, %f178;
	fma.rn.f32 	%f180, %f179, %f170, %f170;
	fma.rn.f32 	%f181, %f169, 0f3F317218, %f180;
	setp.gt.u32 	%p84, %r232, 2139095039;
	fma.rn.f32 	%f182, %f164, 0f7F800000, 0f7F800000;
	selp.f32 	%f183, %f182, %f181, %p84;
	fma.rn.f32 	%f184, %f183, %f166, %f165;
	st.global.f32 	[%rd3], %f184;
$L__BB0_105:
	ret;

}


// ===== COMPILED SASS (sm_100) =====

	.target	sm_100

	.elftype	@"ET_EXEC"


//--------------------- .note.nv.tkinfo           --------------------------
	.section	.note.nv.tkinfo,"",@"SHT_NOTE"
	.sectionflags	@"SHF_NOTE_NV_TKINFO"
	.tkinfo
        /*0018*/ 	.word	0x00000002
        /*0030*/ 	.string	""
        /*0030*/ 	.string	"ptxas"
        /*0030*/ 	.string	"Cuda compilation tools, release 13.0, V13.0.88"
        /*0030*/ 	.string	"Build cuda_13.0.r13.0/compiler.36424714_0"
        /*0030*/ 	.string	"-arch sm_100 -m 64 "



//--------------------- .note.nv.cuinfo           --------------------------
	.section	.note.nv.cuinfo,"",@"SHT_NOTE"
	.sectionflags	@"SHF_NOTE_NV_CUINFO"
        /*0018*/ 	.short	0x0002
        /*001a*/ 	.short	0x0064
        /*001c*/ 	.short	0x0082
	.zero		2


//--------------------- .nv.info                  --------------------------
	.section	.nv.info,"",@"SHT_CUDA_INFO"
	.align	4


	//----- nvinfo : EIATTR_REGCOUNT
	.align		4
        /*0000*/ 	.byte	0x04, 0x2f
        /*0002*/ 	.short	(.L_2 - .L_1)
	.align		4
.L_1:
        /*0004*/ 	.word	index@(_Z24evaluateSymbolRegressionPfS_S_S_PiS0_S0_S0_S_)
        /*0008*/ 	.word	0x00000020


	//----- nvinfo : EIATTR_FRAME_SIZE
	.align		4
.L_2:
        /*000c*/ 	.byte	0x04, 0x11
        /*000e*/ 	.short	(.L_4 - .L_3)
	.align		4
.L_3:
        /*0010*/ 	.word	index@($__internal_0_$__cuda_sm3x_div_rn_noftz_f32_slowpath)
        /*0014*/ 	.word	0x00000000


	//----- nvinfo : EIATTR_FRAME_SIZE
	.align		4
.L_4:
        /*0018*/ 	.byte	0x04, 0x11
        /*001a*/ 	.short	(.L_6 - .L_5)
	.align		4
.L_5:
        /*001c*/ 	.word	index@(_Z24evaluateSymbolRegressionPfS_S_S_PiS0_S0_S0_S_)
        /*0020*/ 	.word	0x00000000


	//----- nvinfo : EIATTR_MIN_STACK_SIZE
	.align		4
.L_6:
        /*0024*/ 	.byte	0x04, 0x12
        /*0026*/ 	.short	(.L_8 - .L_7)
	.align		4
.L_7:
        /*0028*/ 	.word	index@(_Z24evaluateSymbolRegressionPfS_S_S_PiS0_S0_S0_S_)
        /*002c*/ 	.word	0x00000000
.L_8:


//--------------------- .nv.compat                --------------------------
	.section	.nv.compat,"",@"SHT_CUDA_COMPAT_INFO"
	.align	4
        /*0000*/ 	.byte	0x02, 0x09, 0x00, 0x00, 0x02, 0x02, 0x01, 0x00, 0x02, 0x05, 0x05, 0x00, 0x03, 0x07, 0x01, 0x01
        /*0010*/ 	.byte	0x02, 0x03, 0x00, 0x00, 0x02, 0x06, 0x01, 0x00, 0x04, 0x0b, 0x08, 0x00, 0x01, 0x00, 0x00, 0x00
        /*0020*/ 	.byte	0x00, 0x00, 0x00, 0x00


//--------------------- .nv.info._Z24evaluateSymbolRegressionPfS_S_S_PiS0_S0_S0_S_ --------------------------
	.section	.nv.info._Z24evaluateSymbolRegressionPfS_S_S_PiS0_S0_S0_S_,"",@"SHT_CUDA_INFO"
	.sectionflags	@""
	.align	4


	//----- nvinfo : EIATTR_CUDA_API_VERSION
	.align		4
        /*0000*/ 	.byte	0x04, 0x37
        /*0002*/ 	.short	(.L_10 - .L_9)
.L_9:
        /*0004*/ 	.word	0x00000082


	//----- nvinfo : EIATTR_KPARAM_INFO
	.align		4
.L_10:
        /*0008*/ 	.byte	0x04, 0x17
        /*000a*/ 	.short	(.L_12 - .L_11)
.L_11:
        /*000c*/ 	.word	0x00000000
        /*0010*/ 	.short	0x0008
        /*0012*/ 	.short	0x0040
        /*0014*/ 	.byte	0x00, 0xf5, 0x21, 0x00


	//----- nvinfo : EIATTR_KPARAM_INFO
	.align		4
.L_12:
        /*0018*/ 	.byte	0x04, 0x17
        /*001a*/ 	.short	(.L_14 - .L_13)
.L_13:
        /*001c*/ 	.word	0x00000000
        /*0020*/ 	.short	0x0007
        /*0022*/ 	.short	0x0038
        /*0024*/ 	.byte	0x00, 0xf5, 0x21, 0x00


	//----- nvinfo : EIATTR_KPARAM_INFO
	.align		4
.L_14:
        /*0028*/ 	.byte	0x04, 0x17
        /*002a*/ 	.short	(.L_16 - .L_15)
.L_15:
        /*002c*/ 	.word	0x00000000
        /*0030*/ 	.short	0x0006
        /*0032*/ 	.short	0x0030
        /*0034*/ 	.byte	0x00, 0xf5, 0x21, 0x00


	//----- nvinfo : EIATTR_KPARAM_INFO
	.align		4
.L_16:
        /*0038*/ 	.byte	0x04, 0x17
        /*003a*/ 	.short	(.L_18 - .L_17)
.L_17:
        /*003c*/ 	.word	0x00000000
        /*0040*/ 	.short	0x0005
        /*0042*/ 	.short	0x0028
        /*0044*/ 	.byte	0x00, 0xf5, 0x21, 0x00


	//----- nvinfo : EIATTR_KPARAM_INFO
	.align		4
.L_18:
        /*0048*/ 	.byte	0x04, 0x17
        /*004a*/ 	.short	(.L_20 - .L_19)
.L_19:
        /*004c*/ 	.word	0x00000000
        /*0050*/ 	.short	0x0004
        /*0052*/ 	.short	0x0020
        /*0054*/ 	.byte	0x00, 0xf5, 0x21, 0x00


	//----- nvinfo : EIATTR_KPARAM_INFO
	.align		4
.L_20:
        /*0058*/ 	.byte	0x04, 0x17
        /*005a*/ 	.short	(.L_22 - .L_21)
.L_21:
        /*005c*/ 	.word	0x00000000
        /*0060*/ 	.short	0x0003
        /*0062*/ 	.short	0x0018
        /*0064*/ 	.byte	0x00, 0xf5, 0x21, 0x00


	//----- nvinfo : EIATTR_KPARAM_INFO
	.align		4
.L_22:
        /*0068*/ 	.byte	0x04, 0x17
        /*006a*/ 	.short	(.L_24 - .L_23)
.L_23:
        /*006c*/ 	.word	0x00000000
        /*0070*/ 	.short	0x0002
        /*0072*/ 	.short	0x0010
        /*0074*/ 	.byte	0x00, 0xf5, 0x21, 0x00


	//----- nvinfo : EIATTR_KPARAM_INFO
	.align		4
.L_24:
        /*0078*/ 	.byte	0x04, 0x17
        /*007a*/ 	.short	(.L_26 - .L_25)
.L_25:
        /*007c*/ 	.word	0x00000000
        /*0080*/ 	.short	0x0001
        /*0082*/ 	.short	0x0008
        /*0084*/ 	.byte	0x00, 0xf5, 0x21, 0x00


	//----- nvinfo : EIATTR_KPARAM_INFO
	.align		4
.L_26:
        /*0088*/ 	.byte	0x04, 0x17
        /*008a*/ 	.short	(.L_28 - .L_27)
.L_27:
        /*008c*/ 	.word	0x00000000
        /*0090*/ 	.short	0x0000
        /*0092*/ 	.short	0x0000
        /*0094*/ 	.byte	0x00, 0xf5, 0x21, 0x00


	//----- nvinfo : EIATTR_SPARSE_MMA_MASK
	.align		4
.L_28:
        /*0098*/ 	.byte	0x03, 0x50
        /*009a*/ 	.short	0x0000


	//----- nvinfo : EIATTR_MAXREG_COUNT
	.align		4
        /*009c*/ 	.byte	0x03, 0x1b
        /*009e*/ 	.short	0x00ff


	//----- nvinfo : EIATTR_NUM_BARRIERS
	.align		4
        /*00a0*/ 	.byte	0x02, 0x4c
        /*00a2*/ 	.byte	0x01
	.zero		1


	//----- nvinfo : EIATTR_MERCURY_ISA_VERSION
	.align		4
        /*00a4*/ 	.byte	0x03, 0x5f
        /*00a6*/ 	.short	0x0101


	//----- nvinfo : EIATTR_VRC_CTA_INIT_COUNT
	.align		4
        /*00a8*/ 	.byte	0x02, 0x4a
	.zero		1
	.zero		1


	//----- nvinfo : EIATTR_EXIT_INSTR_OFFSETS
	.align		4
        /*00ac*/ 	.byte	0x04, 0x1c
        /*00ae*/ 	.short	(.L_30 - .L_29)


	//   ....[0]....
.L_29:
        /*00b0*/ 	.word	0x00002a50


	//   ....[1]....
        /*00b4*/ 	.word	0x00003120


	//   ....[2]....
        /*00b8*/ 	.word	0x00003210


	//   ....[3]....
        /*00bc*/ 	.word	0x000034a0


	//----- nvinfo : EIATTR_INDIRECT_BRANCH_TARGETS
	.align		4
.L_30:
        /*00c0*/ 	.byte	0x04, 0x34
        /*00c2*/ 	.short	(.L_32 - .L_31)


	//   ....[0]....
.L_31:
        /*00c4*/ 	.word	.L_x_73@srel
        /*00c8*/ 	.short	0x0
        /*00ca*/ 	.short	0x0
        /*00cc*/ 	.word	0x4
        /*00d0*/ 	.word	.L_x_74@srel
        /*00d4*/ 	.word	.L_x_75@srel
        /*00d8*/ 	.word	.L_x_76@srel
        /*00dc*/ 	.word	.L_x_24@srel


	//   ....[1]....
        /*00e0*/ 	.word	.L_x_78@srel
        /*00e4*/ 	.short	0x0
        /*00e6*/ 	.short	0x0
        /*00e8*/ 	.word	0x3
        /*00ec*/ 	.word	.L_x_79@srel
        /*00f0*/ 	.word	.L_x_80@srel
        /*00f4*/ 	.word	.L_x_24@srel


	//----- nvinfo : EIATTR_CRS_STACK_SIZE
	.align		4
.L_32:
        /*00f8*/ 	.byte	0x04, 0x1e
        /*00fa*/ 	.short	(.L_34 - .L_33)
.L_33:
        /*00fc*/ 	.word	0x00000000


	//----- nvinfo : EIATTR_CBANK_PARAM_SIZE
	.align		4
.L_34:
        /*0100*/ 	.byte	0x03, 0x19
        /*0102*/ 	.short	0x0048


	//----- nvinfo : EIATTR_PARAM_CBANK
	.align		4
        /*0104*/ 	.byte	0x04, 0x0a
        /*0106*/ 	.short	(.L_36 - .L_35)
	.align		4
.L_35:
        /*0108*/ 	.word	index@(.nv.constant0._Z24evaluateSymbolRegressionPfS_S_S_PiS0_S0_S0_S_)
        /*010c*/ 	.short	0x0380
        /*010e*/ 	.short	0x0048


	//----- nvinfo : EIATTR_SW_WAR
	.align		4
.L_36:
        /*0110*/ 	.byte	0x04, 0x36
        /*0112*/ 	.short	(.L_38 - .L_37)
.L_37:
        /*0114*/ 	.word	0x00000008
.L_38:


//--------------------- .nv.callgraph             --------------------------
	.section	.nv.callgraph,"",@"SHT_CUDA_CALLGRAPH"
	.align	4
	.sectionentsize	8
	.align		4
        /*0000*/ 	.word	0x00000000
	.align		4
        /*0004*/ 	.word	0xffffffff
	.align		4
        /*0008*/ 	.word	0x00000000
	.align		4
        /*000c*/ 	.word	0xfffffffe
	.align		4
        /*0010*/ 	.word	0x00000000
	.align		4
        /*0014*/ 	.word	0xfffffffd
	.align		4
        /*0018*/ 	.word	0x00000000
	.align		4
        /*001c*/ 	.word	0xfffffffc


//--------------------- .nv.constant4             --------------------------
	.section	.nv.constant4,"a",@progbits
	.align	8
	.align		8
.nv.constant4:
        /*0000*/ 	.dword	__cudart_i2opi_f


//--------------------- .nv.constant2._Z24evaluateSymbolRegressionPfS_S_S_PiS0_S0_S0_S_ --------------------------
	.section	.nv.constant2._Z24evaluateSymbolRegressionPfS_S_S_PiS0_S0_S0_S_,"a",@progbits
	.sectionflags	@""
	.align	4
.nv.constant2._Z24evaluateSymbolRegressionPfS_S_S_PiS0_S0_S0_S_:
        /*0000*/ 	.byte	0x00, 0x0c, 0x00, 0x00, 0x80, 0x0c, 0x00, 0x00, 0x80, 0x0b, 0x00, 0x00, 0x80, 0x1f, 0x00, 0x00
        /*0010*/ 	.byte	0xe0, 0x17, 0x00, 0x00, 0x40, 0x10, 0x00, 0x00, 0x80, 0x1f, 0x00, 0x00


//--------------------- .text._Z24evaluateSymbolRegressionPfS_S_S_PiS0_S0_S0_S_ --------------------------
	.section	.text._Z24evaluateSymbolRegressionPfS_S_S_PiS0_S0_S0_S_,"ax",@progbits
	.align	128
        .global         _Z24evaluateSymbolRegressionPfS_S_S_PiS0_S0_S0_S_
        .type           _Z24evaluateSymbolRegressionPfS_S_S_PiS0_S0_S0_S_,@function
        .size           _Z24evaluateSymbolRegressionPfS_S_S_PiS0_S0_S0_S_,(.L_x_82 - _Z24evaluateSymbolRegressionPfS_S_S_PiS0_S0_S0_S_)
        .other          _Z24evaluateSymbolRegressionPfS_S_S_PiS0_S0_S0_S_,@"STO_CUDA_ENTRY STV_DEFAULT"
_Z24evaluateSymbolRegressionPfS_S_S_PiS0_S0_S0_S_:
.text._Z24evaluateSymbolRegressionPfS_S_S_PiS0_S0_S0_S_:
[----:B------:R-:W-:Y:S01]  /*0000*/  LDC R1, c[0x0][0x37c] ;  /* 0x0000df00ff017b82 */ /* 0x000fe20000000800 */
[----:B------:R-:W0:Y:S07]  /*0010*/  S2R R0, SR_TID.X ;  /* 0x0000000000007919 */ /* 0x000e2e0000002100 */
[----:B------:R-:W0:Y:S01]  /*0020*/  LDC.64 R4, c[0x0][0x3a8] ;  /* 0x0000ea00ff047b82 */ /* 0x000e220000000a00 */
[----:B------:R-:W1:Y:S07]  /*0030*/  LDCU.64 UR6, c[0x0][0x358] ;  /* 0x00006b00ff0677ac */ /* 0x000e6e0008000a00 */
[----:B------:R-:W1:Y:S01]  /*0040*/  LDC.64 R2, c[0x0][0x3b0] ;  /* 0x0000ec00ff027b82 */ /* 0x000e620000000a00 */
[----:B0-----:R-:W-:Y:S01]  /*0050*/  IMAD.WIDE.U32 R4, R0, 0x4, R4 ;  /* 0x0000000400047825 */ /* 0x001fe200078e0004 */
[----:B-1----:R0:W5:Y:S04]  /*0060*/  LDG.E R3, desc[UR6][R2.64] ;  /* 0x0000000602037981 */ /* 0x002168000c1e1900 */
[----:B------:R-:W2:Y:S01]  /*0070*/  LDG.E R11, desc[UR6][R4.64] ;  /* 0x00000006040b7981 */ /* 0x000ea2000c1e1900 */
[----:B------:R-:W-:Y:S01]  /*0080*/  BSSY.RECONVERGENT B0, `(.L_x_0) ;  /* 0x0000031000007945 */ /* 0x000fe20003800200 */
[----:B--2---:R-:W-:-:S13]  /*0090*/  ISETP.GE.AND P0, PT, R11, 0x1, PT ;  /* 0x000000010b00780c */ /* 0x004fda0003f06270 */
[----:B0-----:R-:W-:Y:S05]  /*00a0*/  @!P0 BRA `(.L_x_1) ;  /* 0x0000000000b88947 */ /* 0x001fea0003800000 */
[C---:B------:R-:W-:Y:S01]  /*00b0*/  LOP3.LUT P0, R10, R11.reuse, 0x3, RZ, 0xc0, !PT ;  /* 0x000000030b0a7812 */ /* 0x040fe2000780c0ff */
[----:B------:R-:W-:Y:S01]  /*00c0*/  BSSY.RECONVERGENT B1, `(.L_x_2) ;  /* 0x0000010000017945 */ /* 0x000fe20003800200 */
[----:B------:R-:W-:Y:S01]  /*00d0*/  ISETP.GE.U32.AND P1, PT, R11, 0x4, PT ;  /* 0x000000040b00780c */ /* 0x000fe20003f26070 */
[----:B-----5:R-:W-:-:S10]  /*00e0*/  IMAD R2, R3, R0, RZ ;  /* 0x0000000003027224 */ /* 0x020fd400078e02ff */
[----:B------:R-:W-:Y:S05]  /*00f0*/  @!P0 BRA `(.L_x_3) ;  /* 0x0000000000308947 */ /* 0x000fea0003800000 */
[----:B------:R-:W0:Y:S01]  /*0100*/  LDC.64 R12, c[0x0][0x390] ;  /* 0x0000e400ff0c7b82 */ /* 0x000e220000000a00 */
[----:B------:R-:W-:-:S07]  /*0110*/  IMAD.MOV.U32 R17, RZ, RZ, RZ ;  /* 0x000000ffff117224 */ /* 0x000fce00078e00ff */
[----:B------:R-:W1:Y:S02]  /*0120*/  LDC.64 R14, c[0x0][0x398] ;  /* 0x0000e600ff0e7b82 */ /* 0x000e640000000a00 */
.L_x_4:
[----:B------:R-:W-:-:S04]  /*0130*/  VIADD R11, R11, 0xffffffff ;  /* 0xffffffff0b0b7836 */ /* 0x000fc80000000000 */
[----:B--2---:R-:W-:-:S04]  /*0140*/  IMAD.IADD R9, R2, 0x1, R11 ;  /* 0x0000000102097824 */ /* 0x004fc800078e020b */
[----:B0-----:R-:W-:-:S06]  /*0150*/  IMAD.WIDE.U32 R6, R9, 0x4, R12 ;  /* 0x0000000409067825 */ /* 0x001fcc00078e000c */
[----:B------:R-:W2:Y:S01]  /*0160*/  LDG.E R7, desc[UR6][R6.64] ;  /* 0x0000000606077981 */ /* 0x000ea2000c1e1900 */
[----:B-1----:R-:W-:Y:S01]  /*0170*/  IMAD.WIDE.U32 R8, R9, 0x4, R14 ;  /* 0x0000000409087825 */ /* 0x002fe200078e000e */
[----:B------:R-:W-:-:S04]  /*0180*/  IADD3 R17, PT, PT, R17, 0x1, RZ ;  /* 0x0000000111117810 */ /* 0x000fc80007ffe0ff */
[----:B------:R-:W-:Y:S01]  /*0190*/  ISETP.NE.AND P0, PT, R17, R10, PT ;  /* 0x0000000a1100720c */ /* 0x000fe20003f05270 */
[----:B--2---:R2:W-:-:S12]  /*01a0*/  STG.E desc[UR6][R8.64], R7 ;  /* 0x0000000708007986 */ /* 0x0045d8000c101906 */
[----:B------:R-:W-:Y:S05]  /*01b0*/  @P0 BRA `(.L_x_4) ;  /* 0xfffffffc00dc0947 */ /* 0x000fea000383ffff */
.L_x_3:
[----:B------:R-:W-:Y:S05]  /*01c0*/  BSYNC.RECONVERGENT B1 ;  /* 0x0000000000017941 */ /* 0x000fea0003800200 */
.L_x_2:
[----:B------:R-:W-:Y:S05]  /*01d0*/  @!P1 BRA `(.L_x_1) ;  /* 0x00000000006c9947 */ /* 0x000fea0003800000 */
[----:B--2---:R-:W0:Y:S01]  /*01e0*/  LDC.64 R6, c[0x0][0x390] ;  /* 0x0000e400ff067b82 */ /* 0x004e220000000a00 */
[----:B------:R-:W-:-:S07]  /*01f0*/  VIADD R10, R2, 0xffffffff ;  /* 0xffffffff020a7836 */ /* 0x000fce0000000000 */
[----:B------:R-:W1:Y:S02]  /*0200*/  LDC.64 R8, c[0x0][0x398] ;  /* 0x0000e600ff087b82 */ /* 0x000e640000000a00 */
.L_x_5:
[----:B---3--:R-:W-:-:S04]  /*0210*/  IMAD.IADD R19, R10, 0x1, R11 ;  /* 0x000000010a137824 */ /* 0x008fc800078e020b */
[----:B0-----:R-:W-:-:S05]  /*0220*/  IMAD.WIDE.U32 R12, R19, 0x4, R6 ;  /* 0x00000004130c7825 */ /* 0x001fca00078e0006 */
[----:B------:R-:W2:Y:S01]  /*0230*/  LDG.E R25, desc[UR6][R12.64] ;  /* 0x000000060c197981 */ /* 0x000ea2000c1e1900 */
[C---:B------:R-:W-:Y:S02]  /*0240*/  VIADD R21, R19.reuse, 0xffffffff ;  /* 0xffffffff13157836 */ /* 0x040fe40000000000 */
[----:B-1----:R-:W-:-:S04]  /*0250*/  IMAD.WIDE.U32 R14, R19, 0x4, R8 ;  /* 0x00000004130e7825 */ /* 0x002fc800078e0008 */
[----:B------:R-:W-:Y:S01]  /*0260*/  IMAD.WIDE.U32 R16, R21, 0x4, R6 ;  /* 0x0000000415107825 */ /* 0x000fe200078e0006 */
[----:B------:R-:W-:Y:S01]  /*0270*/  IADD3 R23, PT, PT, R19, -0x2, RZ ;  /* 0xfffffffe13177810 */ /* 0x000fe20007ffe0ff */
[----:B--2---:R0:W-:Y:S04]  /*0280*/  STG.E desc[UR6][R14.64], R25 ;  /* 0x000000190e007986 */ /* 0x0041e8000c101906 */
[----:B------:R-:W2:Y:S01]  /*0290*/  LDG.E R17, desc[UR6][R16.64] ;  /* 0x0000000610117981 */ /* 0x000ea2000c1e1900 */
[----:B------:R-:W-:-:S04]  /*02a0*/  IMAD.WIDE.U32 R18, R21, 0x4, R8 ;  /* 0x0000000415127825 */ /* 0x000fc800078e0008 */
[----:B------:R-:W-:-:S04]  /*02b0*/  IMAD.WIDE.U32 R20, R23, 0x4, R6 ;  /* 0x0000000417147825 */ /* 0x000fc800078e0006 */
[----:B------:R-:W-:Y:S01]  /*02c0*/  VIADD R27, R11, 0xfffffffc ;  /* 0xfffffffc0b1b7836 */ /* 0x000fe20000000000 */
[----:B--2---:R3:W-:Y:S04]  /*02d0*/  STG.E desc[UR6][R18.64], R17 ;  /* 0x0000001112007986 */ /* 0x0047e8000c101906 */
[----:B------:R-:W2:Y:S01]  /*02e0*/  LDG.E R21, desc[UR6][R20.64] ;  /* 0x0000000614157981 */ /* 0x000ea2000c1e1900 */
[----:B------:R-:W-:Y:S02]  /*02f0*/  IMAD.IADD R29, R2, 0x1, R27 ;  /* 0x00000001021d7824 */ /* 0x000fe400078e021b */
[----:B------:R-:W-:-:S04]  /*0300*/  IMAD.WIDE.U32 R12, R23, 0x4, R8 ;  /* 0x00000004170c7825 */ /* 0x000fc800078e0008 */
[C---:B------:R-:W-:Y:S01]  /*0310*/  IMAD.WIDE.U32 R22, R29.reuse, 0x4, R6 ;  /* 0x000000041d167825 */ /* 0x040fe200078e0006 */
[----:B--2---:R3:W-:Y:S05]  /*0320*/  STG.E desc[UR6][R12.64], R21 ;  /* 0x000000150c007986 */ /* 0x0047ea000c101906 */
[----:B------:R-:W2:Y:S01]  /*0330*/  LDG.E R23, desc[UR6][R22.64] ;  /* 0x0000000616177981 */ /* 0x000ea2000c1e1900 */
[----:B0-----:R-:W-:Y:S01]  /*0340*/  IMAD.WIDE.U32 R14, R29, 0x4, R8 ;  /* 0x000000041d0e7825 */ /* 0x001fe200078e0008 */
[----:B------:R-:W-:-:S03]  /*0350*/  ISETP.GT.AND P0, PT, R11, 0x4, PT ;  /* 0x000000040b00780c */ /* 0x000fc60003f04270 */
[----:B------:R-:W-:Y:S01]  /*0360*/  IMAD.MOV.U32 R11, RZ, RZ, R27 ;  /* 0x000000ffff0b7224 */ /* 0x000fe200078e001b */
[----:B--2---:R3:W-:Y:S09]  /*0370*/  STG.E desc[UR6][R14.64], R23 ;  /* 0x000000170e007986 */ /* 0x0047f2000c101906 */
[----:B------:R-:W-:Y:S05]  /*0380*/  @P0 BRA `(.L_x_5) ;  /* 0xfffffffc00a00947 */ /* 0x000fea000383ffff */
.L_x_1:
[----:B------:R-:W-:Y:S05]  /*0390*/  BSYNC.RECONVERGENT B0 ;  /* 0x0000000000007941 */ /* 0x000fea0003800200 */
.L_x_0:
[----:B------:R-:W4:Y:S01]  /*03a0*/  LDG.E R2, desc[UR6][R4.64] ;  /* 0x0000000604027981 */ /* 0x000f22000c1e1900 */
[----:B------:R-:W-:Y:S01]  /*03b0*/  BSSY.RECONVERGENT B0, `(.L_x_6) ;  /* 0x0000258000007945 */ /* 0x000fe20003800200 */
[----:B----4-:R-:W-:-:S13]  /*03c0*/  ISETP.GE.U32.AND P0, PT, R2, 0x2, PT ;  /* 0x000000020200780c */ /* 0x010fda0003f06070 */
[----:B------:R-:W-:Y:S05]  /*03d0*/  @!P0 BRA `(.L_x_7) ;  /* 0x0000002400548947 */ /* 0x000fea0003800000 */
[----:B------:R-:W-:Y:S02]  /*03e0*/  HFMA2 R5, -RZ, RZ, 0, 0 ;  /* 0x00000000ff057431 */ /* 0x000fe400000001ff */
[----:B-----5:R-:W-:-:S07]  /*03f0*/  IMAD R4, R3, R0, RZ ;  /* 0x0000000003047224 */ /* 0x020fce00078e02ff */
.L_x_51:
[----:B--2---:R-:W-:Y:S01]  /*0400*/  VIADD R9, R2, 0xffffffff ;  /* 0xffffffff02097836 */ /* 0x004fe20000000000 */
[----:B------:R-:W-:Y:S01]  /*0410*/  BSSY.RECONVERGENT B1, `(.L_x_8) ;  /* 0x0000061000017945 */ /* 0x000fe20003800200 */
[----:B0--34-:R-:W-:Y:S02]  /*0420*/  IMAD.MOV.U32 R6, RZ, RZ, R2 ;  /* 0x000000ffff067224 */ /* 0x019fe400078e0002 */
[----:B------:R-:W-:Y:S01]  /*0430*/  IMAD.MOV.U32 R7, RZ, RZ, RZ ;  /* 0x000000ffff077224 */ /* 0x000fe200078e00ff */
[----:B------:R-:W-:-:S13]  /*0440*/  ISETP.GE.AND P0, PT, R9, RZ, PT ;  /* 0x000000ff0900720c */ /* 0x000fda0003f06270 */
[----:B-1----:R-:W-:Y:S05]  /*0450*/  @!P0 BRA `(.L_x_9) ;  /* 0x0000000400708947 */ /* 0x002fea0003800000 */
[----:B---3--:R-:W-:-:S07]  /*0460*/  MOV R19, R9 ;  /* 0x0000000900137202 */ /* 0x008fce0000000f00 */
.L_x_21:
[----:B------:R-:W0:Y:S01]  /*0470*/  LDC.64 R14, c[0x0][0x398] ;  /* 0x0000e600ff0e7b82 */ /* 0x000e220000000a00 */
[----:B------:R-:W-:-:S04]  /*0480*/  IMAD.IADD R17, R4, 0x1, R19 ;  /* 0x0000000104117824 */ /* 0x000fc800078e0213 */
[----:B0-----:R-:W-:-:S05]  /*0490*/  IMAD.WIDE.U32 R16, R17, 0x4, R14 ;  /* 0x0000000411107825 */ /* 0x001fca00078e000e */
[----:B------:R-:W2:Y:S01]  /*04a0*/  LDG.E R9, desc[UR6][R16.64] ;  /* 0x0000000610097981 */ /* 0x000ea2000c1e1900 */
[----:B------:R-:W-:Y:S01]  /*04b0*/  BSSY.RECONVERGENT B2, `(.L_x_10) ;  /* 0x000003f000027945 */ /* 0x000fe20003800200 */
[----:B--2---:R-:W0:Y:S02]  /*04c0*/  F2F.F64.F32 R14, R9 ;  /* 0x00000009000e7310 */ /* 0x004e240000201800 */
[----:B0-----:R-:W-:Y:S01]  /*04d0*/  LOP3.LUT R21, R15, 0x7fffffff, RZ, 0xc0, !PT ;  /* 0x7fffffff0f157812 */ /* 0x001fe200078ec0ff */
[----:B------:R-:W-:-:S03]  /*04e0*/  IMAD.MOV.U32 R18, RZ, RZ, R14 ;  /* 0x000000ffff127224 */ /* 0x000fc600078e000e */
[----:B------:R-:W-:-:S04]  /*04f0*/  VIMNMX.U32 R7, PT, PT, R21, 0x3ff00000, !PT ;  /* 0x3ff0000015077848 */ /* 0x000fc80007fe0000 */
[----:B------:R-:W-:Y:S01]  /*0500*/  ISETP.GE.U32.AND P0, PT, R7, 0x7ff00000, PT ;  /* 0x7ff000000700780c */ /* 0x000fe20003f06070 */
[----:B------:R-:W-:Y:S01]  /*0510*/  IMAD.MOV.U32 R7, RZ, RZ, R19 ;  /* 0x000000ffff077224 */ /* 0x000fe200078e0013 */
[----:B------:R-:W-:-:S11]  /*0520*/  MOV R19, R21 ;  /* 0x0000001500137202 */ /* 0x000fd60000000f00 */
[----:B------:R-:W-:Y:S05]  /*0530*/  @!P0 BRA `(.L_x_11) ;  /* 0x0000000000188947 */ /* 0x000fea0003800000 */
[----:B------:R-:W-:-:S14]  /*0540*/  DSETP.NAN.AND P0, PT, R18, R18, PT ;  /* 0x000000121200722a */ /* 0x000fdc0003f08000 */
[----:B------:R-:W-:Y:S02]  /*0550*/  @!P0 DSETP.NEU.AND P1, PT, R18, +INF , PT ;  /* 0x7ff000001200842a */ /* 0x000fe40003f2d000 */
[----:B------:R-:W-:-:S06]  /*0560*/  @P0 DADD R16, R14, 1 ;  /* 0x3ff000000e100429 */ /* 0x000fcc0000000000 */
[----:B------:R-:W-:Y:S02]  /*0570*/  @!P0 FSEL R16, R14, RZ, P1 ;  /* 0x000000ff0e108208 */ /* 0x000fe40000800000 */
[----:B------:R-:W-:Y:S01]  /*0580*/  @!P0 FSEL R17, R15, -QNAN , P1 ;  /* 0xfff800000f118808 */ /* 0x000fe20000800000 */
[----:B------:R-:W-:Y:S06]  /*0590*/  BRA `(.L_x_12) ;  /* 0x0000000000c07947 */ /* 0x000fec0003800000 */
.L_x_11:
[----:B------:R-:W-:Y:S01]  /*05a0*/  DSETP.GE.AND P0, PT, R18, 1, PT ;  /* 0x3ff000001200742a */ /* 0x000fe20003f06000 */
[----:B------:R-:W-:Y:S02]  /*05b0*/  IMAD.MOV.U32 R16, RZ, RZ, R14 ;  /* 0x000000ffff107224 */ /* 0x000fe400078e000e */
[----:B------:R-:W-:-:S11]  /*05c0*/  IMAD.MOV.U32 R17, RZ, RZ, R15 ;  /* 0x000000ffff117224 */ /* 0x000fd600078e000f */
[----:B------:R-:W-:Y:S05]  /*05d0*/  @!P0 BRA `(.L_x_12) ;  /* 0x0000000000b08947 */ /* 0x000fea0003800000 */
[----:B------:R-:W-:Y:S01]  /*05e0*/  ISETP.GT.U32.AND P0, PT, R19, 0xfffff, PT ;  /* 0x000fffff1300780c */ /* 0x000fe20003f04070 */
[----:B------:R-:W-:Y:S01]  /*05f0*/  BSSY.RECONVERGENT B3, `(.L_x_13) ;  /* 0x0000013000037945 */ /* 0x000fe20003800200 */
[----:B------:R-:W-:-:S11]  /*0600*/  SHF.R.U32.HI R17, RZ, 0x14, R19 ;  /* 0x00000014ff117819 */ /* 0x000fd60000011613 */
[----:B------:R-:W-:-:S10]  /*0610*/  @!P0 DMUL R18, R18, 1.80143985094819840000e+16 ;  /* 0x4350000012128828 */ /* 0x000fd40000000000 */
[C---:B------:R-:W-:Y:S02]  /*0620*/  @!P0 LEA.HI R16, R19.reuse, R17, RZ, 0xc ;  /* 0x0000001113108211 */ /* 0x040fe400078f60ff */
[----:B------:R-:W-:Y:S02]  /*0630*/  LOP3.LUT R24, R19, 0xfffff, RZ, 0xc0, !PT ;  /* 0x000fffff13187812 */ /* 0x000fe400078ec0ff */
[----:B------:R-:W-:Y:S01]  /*0640*/  MOV R20, R18 ;  /* 0x0000001200147202 */ /* 0x000fe20000000f00 */
[----:B------:R-:W-:Y:S01]  /*0650*/  @!P0 VIADD R17, R16, 0xffffffca ;  /* 0xffffffca10118836 */ /* 0x000fe20000000000 */
[----:B------:R-:W-:-:S03]  /*0660*/  LOP3.LUT R24, R24, 0x100000, RZ, 0xfc, !PT ;  /* 0x0010000018187812 */ /* 0x000fc600078efcff */
[----:B------:R-:W-:-:S07]  /*0670*/  VIADD R18, R17, 0xfffffc01 ;  /* 0xfffffc0111127836 */ /* 0x000fce0000000000 */
.L_x_14:
[----:B------:R-:W-:Y:S02]  /*0680*/  IADD3 R16, P0, PT, R20, -R5, RZ ;  /* 0x8000000514107210 */ /* 0x000fe40007f1e0ff */
[C---:B------:R-:W-:Y:S01]  /*0690*/  ISETP.GT.AND P1, PT, R18.reuse, RZ, PT ;  /* 0x000000ff1200720c */ /* 0x040fe20003f24270 */
[----:B------:R-:W-:Y:S01]  /*06a0*/  VIADD R18, R18, 0xffffffff ;  /* 0xffffffff12127836 */ /* 0x000fe20000000000 */
[----:B------:R-:W-:-:S04]  /*06b0*/  IADD3.X R17, PT, PT, R24, -0x100001, RZ, P0, !PT ;  /* 0xffefffff18117810 */ /* 0x000fc800007fe4ff */
[----:B------:R-:W-:-:S04]  /*06c0*/  ISETP.GE.AND P0, PT, R17, RZ, PT ;  /* 0x000000ff1100720c */ /* 0x000fc80003f06270 */
[----:B------:R-:W-:Y:S02]  /*06d0*/  SEL R16, R20, R16, !P0 ;  /* 0x0000001014107207 */ /* 0x000fe40004000000 */
[----:B------:R-:W-:-:S03]  /*06e0*/  SEL R19, R24, R17, !P0 ;  /* 0x0000001118137207 */ /* 0x000fc60004000000 */
[C---:B------:R-:W-:Y:S01]  /*06f0*/  IMAD.SHL.U32 R20, R16.reuse, 0x2, RZ ;  /* 0x0000000210147824 */ /* 0x040fe200078e00ff */
[----:B------:R-:W-:Y:S01]  /*0700*/  SHF.L.U64.HI R24, R16, 0x1, R19 ;  /* 0x0000000110187819 */ /* 0x000fe20000010213 */
[----:B------:R-:W-:Y:S06]  /*0710*/  @P1 BRA `(.L_x_14) ;  /* 0xfffffffc00d81947 */ /* 0x000fec000383ffff */
[----:B------:R-:W-:Y:S05]  /*0720*/  BSYNC.RECONVERGENT B3 ;  /* 0x0000000000037941 */ /* 0x000fea0003800200 */
.L_x_13:
[----:B------:R-:W-:Y:S01]  /*0730*/  LOP3.LUT R17, R19, 0x7fffffff, RZ, 0xc0, !PT ;  /* 0x7fffffff13117812 */ /* 0x000fe200078ec0ff */
[----:B------:R-:W-:Y:S01]  /*0740*/  BSSY.RECONVERGENT B3, `(.L_x_15) ;  /* 0x0000013000037945 */ /* 0x000fe20003800200 */
[----:B------:R-:W-:Y:S01]  /*0750*/  ISETP.NE.U32.AND P0, PT, R16, RZ, PT ;  /* 0x000000ff1000720c */ /* 0x000fe20003f05070 */
[----:B------:R-:W-:Y:S01]  /*0760*/  IMAD.MOV.U32 R21, RZ, RZ, RZ ;  /* 0x000000ffff157224 */ /* 0x000fe200078e00ff */
[----:B------:R-:W-:Y:S02]  /*0770*/  MOV R19, RZ ;  /* 0x000000ff00137202 */ /* 0x000fe40000000f00 */
[----:B------:R-:W-:-:S13]  /*0780*/  ISETP.NE.AND.EX P0, PT, R17, RZ, PT, P0 ;  /* 0x000000ff1100720c */ /* 0x000fda0003f05300 */
[----:B------:R-:W-:Y:S05]  /*0790*/  @!P0 BRA `(.L_x_16) ;  /* 0x0000000000348947 */ /* 0x000fea0003800000 */
[----:B------:R-:W-:-:S10]  /*07a0*/  DMUL R18, R16, 1.80143985094819840000e+16 ;  /* 0x4350000010127828 */ /* 0x000fd40000000000 */
[----:B------:R-:W-:-:S04]  /*07b0*/  SHF.R.U32.HI R18, RZ, 0x14, R19 ;  /* 0x00000014ff127819 */ /* 0x000fc80000011613 */
[----:B------:R-:W-:-:S04]  /*07c0*/  IADD3 R19, PT, PT, -R18, 0x37, RZ ;  /* 0x0000003712137810 */ /* 0x000fc80007ffe1ff */
[----:B------:R-:W-:Y:S02]  /*07d0*/  IADD3 R18, PT, PT, -R19, 0x3ff, RZ ;  /* 0x000003ff13127810 */ /* 0x000fe40007ffe1ff */
[-C--:B------:R-:W-:Y:S02]  /*07e0*/  SHF.L.U64.HI R23, R16, R19.reuse, R17 ;  /* 0x0000001310177219 */ /* 0x080fe40000010211 */
[----:B------:R-:W-:Y:S02]  /*07f0*/  ISETP.GT.AND P0, PT, R18, RZ, PT ;  /* 0x000000ff1200720c */ /* 0x000fe40003f04270 */
[----:B------:R-:W-:-:S11]  /*0800*/  SHF.L.U32 R17, R16, R19, RZ ;  /* 0x0000001310117219 */ /* 0x000fd600000006ff */
[----:B------:R-:W-:-:S04]  /*0810*/  @!P0 IADD3 R16, PT, PT, -R18, 0x1, RZ ;  /* 0x0000000112108810 */ /* 0x000fc80007ffe1ff */
[-CC-:B------:R-:W-:Y:S02]  /*0820*/  @!P0 SHF.R.U64 R19, R17, R16.reuse, R23.reuse ;  /* 0x0000001011138219 */ /* 0x180fe40000001217 */
[----:B------:R-:W-:Y:S01]  /*0830*/  @P0 IADD3 R19, P1, PT, RZ, R17, RZ ;  /* 0x00000011ff130210 */ /* 0x000fe20007f3e0ff */
[----:B------:R-:W-:Y:S01]  /*0840*/  @P0 VIADD R17, R18, 0xffffffff ;  /* 0xffffffff12110836 */ /* 0x000fe20000000000 */
[----:B------:R-:W-:-:S03]  /*0850*/  @!P0 SHF.R.U32.HI R21, RZ, R16, R23 ;  /* 0x00000010ff158219 */ /* 0x000fc60000011617 */
[----:B------:R-:W-:-:S08]  /*0860*/  @P0 IMAD.U32.X R21, R17, 0x100000, R23, P1 ;  /* 0x0010000011150824 */ /* 0x000fd000008e0417 */
.L_x_16:
[----:B------:R-:W-:Y:S05]  /*0870*/  BSYNC.RECONVERGENT B3 ;  /* 0x0000000000037941 */ /* 0x000fea0003800200 */
.L_x_15:
[----:B------:R-:W-:Y:S02]  /*0880*/  LOP3.LUT R17, R21, 0x80000000, R15, 0xb8, !PT ;  /* 0x8000000015117812 */ /* 0x000fe400078eb80f */
[----:B------:R-:W-:-:S07]  /*0890*/  MOV R16, R19 ;  /* 0x0000001300107202 */ /* 0x000fce0000000f00 */
.L_x_12:
[----:B------:R-:W-:Y:S05]  /*08a0*/  BSYNC.RECONVERGENT B2 ;  /* 0x0000000000027941 */ /* 0x000fea0003800200 */
.L_x_10:
[----:B------:R-:W-:Y:S01]  /*08b0*/  DSETP.NEU.AND P0, PT, R16, RZ, PT ;  /* 0x000000ff1000722a */ /* 0x000fe20003f0d000 */
[----:B------:R-:W-:-:S13]  /*08c0*/  BSSY.RELIABLE B2, `(.L_x_17) ;  /* 0x0000013000027945 */ /* 0x000fda0003800100 */
[----:B------:R-:W-:Y:S05]  /*08d0*/  @P0 BRA `(.L_x_18) ;  /* 0x0000000000340947 */ /* 0x000fea0003800000 */
[----:B------:R-:W0:Y:S02]  /*08e0*/  F2I.TRUNC.NTZ R9, R9 ;  /* 0x0000000900097305 */ /* 0x000e24000020f100 */
[----:B0-----:R-:W-:-:S13]  /*08f0*/  ISETP.GE.AND P0, PT, R9, 0x10000, PT ;  /* 0x000100000900780c */ /* 0x001fda0003f06270 */
[----:B------:R-:W-:Y:S05]  /*0900*/  @!P0 BRA `(.L_x_18) ;  /* 0x0000000000288947 */ /* 0x000fea0003800000 */
[----:B------:R-:W0:Y:S01]  /*0910*/  LDC.64 R14, c[0x0][0x3a0] ;  /* 0x0000e800ff0e7b82 */ /* 0x000e220000000a00 */
[----:B------:R-:W-:-:S04]  /*0920*/  VIADD R9, R9, 0xffff0001 ;  /* 0xffff000109097836 */ /* 0x000fc80000000000 */
[----:B0-----:R-:W-:-:S06]  /*0930*/  IMAD.WIDE.U32 R14, R9, 0x4, R14 ;  /* 0x00000004090e7825 */ /* 0x001fcc00078e000e */
[----:B------:R-:W2:Y:S01]  /*0940*/  LDG.E R14, desc[UR6][R14.64] ;  /* 0x000000060e0e7981 */ /* 0x000ea2000c1e1900 */
[C---:B------:R-:W-:Y:S01]  /*0950*/  ISETP.NE.AND P0, PT, R7.reuse, RZ, PT ;  /* 0x000000ff0700720c */ /* 0x040fe20003f05270 */
[----:B------:R-:W-:Y:S01]  /*0960*/  VIADD R19, R7, 0xffffffff ;  /* 0xffffffff07137836 */ /* 0x000fe20000000000 */
[----:B--2---:R-:W-:-:S13]  /*0970*/  ISETP.GT.AND P1, PT, R14, RZ, PT ;  /* 0x000000ff0e00720c */ /* 0x004fda0003f24270 */
[----:B------:R-:W-:Y:S05]  /*0980*/  @P0 BRA P1, `(.L_x_19) ;  /* 0x0000000000180947 */ /* 0x000fea0000800000 */
[----:B------:R-:W-:Y:S05]  /*0990*/  BREAK.RELIABLE B2 ;  /* 0x0000000000027942 */ /* 0x000fea0003800100 */
[----:B------:R-:W-:Y:S05]  /*09a0*/  BRA `(.L_x_9) ;  /* 0x00000000001c7947 */ /* 0x000fea0003800000 */
.L_x_18:
[C---:B------:R-:W-:Y:S01]  /*09b0*/  ISETP.NE.AND P0, PT, R7.reuse, RZ, PT ;  /* 0x000000ff0700720c */ /* 0x040fe20003f05270 */
[----:B------:R-:W-:-:S12]  /*09c0*/  VIADD R19, R7, 0xffffffff ;  /* 0xffffffff07137836 */ /* 0x000fd80000000000 */
[----:B------:R-:W-:Y:S05]  /*09d0*/  @!P0 BREAK.RELIABLE B2 ;  /* 0x0000000000028942 */ /* 0x000fea0003800100 */
[----:B------:R-:W-:Y:S05]  /*09e0*/  @!P0 BRA `(.L_x_20) ;  /* 0x0000000000088947 */ /* 0x000fea0003800000 */
.L_x_19:
[----:B------:R-:W-:Y:S05]  /*09f0*/  BSYNC.RELIABLE B2 ;  /* 0x0000000000027941 */ /* 0x000fea0003800100 */
.L_x_17:
[----:B------:R-:W-:Y:S05]  /*0a00*/  BRA `(.L_x_21) ;  /* 0xfffffff800987947 */ /* 0x000fea000383ffff */
.L_x_20:
[----:B------:R-:W-:-:S07]  /*0a10*/  MOV R7, RZ ;  /* 0x000000ff00077202 */ /* 0x000fce0000000f00 */
.L_x_9:
[----:B------:R-:W-:Y:S05]  /*0a20*/  BSYNC.RECONVERGENT B1 ;  /* 0x0000000000017941 */ /* 0x000fea0003800200 */
.L_x_8:
[----:B---3--:R-:W0:Y:S01]  /*0a30*/  LDC.64 R18, c[0x0][0x398] ;  /* 0x0000e600ff127b82 */ /* 0x008e220000000a00 */
[----:B------:R-:W-:-:S07]  /*0a40*/  IMAD.IADD R24, R4, 0x1, R7 ;  /* 0x0000000104187824 */ /* 0x000fce00078e0207 */
[----:B------:R-:W1:Y:S01]  /*0a50*/  LDC.64 R14, c[0x0][0x3a0] ;  /* 0x0000e800ff0e7b82 */ /* 0x000e620000000a00 */
[----:B0-----:R-:W-:-:S05]  /*0a60*/  IMAD.WIDE.U32 R20, R24, 0x4, R18 ;  /* 0x0000000418147825 */ /* 0x001fca00078e0012 */
[----:B------:R-:W2:Y:S02]  /*0a70*/  LDG.E R16, desc[UR6][R20.64] ;  /* 0x0000000614107981 */ /* 0x000ea4000c1e1900 */
[----:B--2---:R-:W1:Y:S02]  /*0a80*/  F2I.TRUNC.NTZ R17, R16 ;  /* 0x0000001000117305 */ /* 0x004e64000020f100 */
[----:B-1----:R-:W-:-:S05]  /*0a90*/  IMAD.WIDE R14, R17, 0x4, R14 ;  /* 0x00000004110e7825 */ /* 0x002fca00078e020e */
[----:B------:R-:W2:Y:S01]  /*0aa0*/  LDG.E R7, desc[UR6][R14.64+-0x3fffc] ;  /* 0xfc0004060e077981 */ /* 0x000ea2000c1e1900 */
[----:B------:R-:W-:Y:S01]  /*0ab0*/  ISETP.GT.AND P1, PT, R17, 0x10001, PT ;  /* 0x000100011100780c */ /* 0x000fe20003f24270 */
[----:B------:R-:W-:Y:S01]  /*0ac0*/  BSSY.RECONVERGENT B1, `(.L_x_22) ;  /* 0x000014c000017945 */ /* 0x000fe20003800200 */
[----:B------:R-:W-:Y:S01]  /*0ad0*/  IMAD.MOV.U32 R23, RZ, RZ, RZ ;  /* 0x000000ffff177224 */ /* 0x000fe200078e00ff */
[C---:B--2---:R-:W-:Y:S02]  /*0ae0*/  ISETP.GE.AND P0, PT, R7.reuse, 0x1, PT ;  /* 0x000000010700780c */ /* 0x044fe40003f06270 */
[----:B------:R-:W-:-:S04]  /*0af0*/  IADD3 R9, PT, PT, -R7, 0x2, RZ ;  /* 0x0000000207097810 */ /* 0x000fc80007ffe1ff */
[----:B------:R-:W-:-:S04]  /*0b00*/  SEL R9, R9, 0x1, !P0 ;  /* 0x0000000109097807 */ /* 0x000fc80004000000 */
[----:B------:R-:W-:Y:S05]  /*0b10*/  @P1 BRA `(.L_x_23) ;  /* 0x0000000000781947 */ /* 0x000fea0003800000 */
[----:B------:R-:W-:-:S05]  /*0b20*/  IMAD.MOV.U32 R14, RZ, RZ, -0xffff ;  /* 0xffff0001ff0e7424 */ /* 0x000fca00078e00ff */
[----:B------:R-:W-:-:S04]  /*0b30*/  VIADDMNMX.U32 R14, R17, R14, 0x3, PT ;  /* 0x00000003110e7446 */ /* 0x000fc8000380000e */
[----:B------:R-:W-:-:S04]  /*0b40*/  SHF.L.U32 R16, R14, 0x2, RZ ;  /* 0x000000020e107819 */ /* 0x000fc800000006ff */
[----:B------:R-:W0:Y:S02]  /*0b50*/  LDC R14, c[0x2][R16] ;  /* 0x00800000100e7b82 */ /* 0x000e240000000800 */
[----:B0-----:R-:W-:-:S04]  /*0b60*/  SHF.R.S32.HI R15, RZ, 0x1f, R14 ;  /* 0x0000001fff0f7819 */ /* 0x001fc8000001140e */
.L_x_73:
[----:B------:R-:W-:Y:S05]  /*0b70*/  BRX R14 -0xb80                                                          (*"BRANCH_TARGETS .L_x_74,.L_x_75,.L_x_76,.L_x_24"*) ;  /* 0xfffffff40e207949 */ /* 0x000fea000383ffff */
.L_x_76:
[C---:B------:R-:W-:Y:S02]  /*0b80*/  VIADD R15, R24.reuse, 0x1 ;  /* 0x00000001180f7836 */ /* 0x040fe40000000000 */
[----:B------:R-:W-:Y:S02]  /*0b90*/  VIADD R17, R24, 0x2 ;  /* 0x0000000218117836 */ /* 0x000fe40000000000 */
[----:B------:R-:W-:-:S04]  /*0ba0*/  IMAD.WIDE.U32 R14, R15, 0x4, R18 ;  /* 0x000000040f0e7825 */ /* 0x000fc800078e0012 */
[----:B------:R-:W-:Y:S02]  /*0bb0*/  IMAD.WIDE.U32 R18, R17, 0x4, R18 ;  /* 0x0000000411127825 */ /* 0x000fe400078e0012 */
[----:B------:R-:W2:Y:S04]  /*0bc0*/  LDG.E R14, desc[UR6][R14.64] ;  /* 0x000000060e0e7981 */ /* 0x000ea8000c1e1900 */
[----:B------:R-:W2:Y:S02]  /*0bd0*/  LDG.E R19, desc[UR6][R18.64] ;  /* 0x0000000612137981 */ /* 0x000ea4000c1e1900 */
[----:B--2---:R-:W-:Y:S01]  /*0be0*/  FMUL R23, R14, R19 ;  /* 0x000000130e177220 */ /* 0x004fe20000400000 */
[----:B------:R-:W-:Y:S06]  /*0bf0*/  BRA `(.L_x_24) ;  /* 0x0000001000e07947 */ /* 0x000fec0003800000 */
.L_x_74:
[C---:B------:R-:W-:Y:S01]  /*0c00*/  VIADD R15, R24.reuse, 0x1 ;  /* 0x00000001180f7836 */ /* 0x040fe20000000000 */
[----:B------:R-:W-:-:S03]  /*0c10*/  IADD3 R17, PT, PT, R24, 0x2, RZ ;  /* 0x0000000218117810 */ /* 0x000fc60007ffe0ff */
[----:B------:R-:W-:-:S04]  /*0c20*/  IMAD.WIDE.U32 R14, R15, 0x4, R18 ;  /* 0x000000040f0e7825 */ /* 0x000fc800078e0012 */
[----:B------:R-:W-:Y:S02]  /*0c30*/  IMAD.WIDE.U32 R18, R17, 0x4, R18 ;  /* 0x0000000411127825 */ /* 0x000fe400078e0012 */
[----:B------:R-:W2:Y:S04]  /*0c40*/  LDG.E R14, desc[UR6][R14.64] ;  /* 0x000000060e0e7981 */ /* 0x000ea8000c1e1900 */
[----:B------:R-:W2:Y:S02]  /*0c50*/  LDG.E R19, desc[UR6][R18.64] ;  /* 0x0000000612137981 */ /* 0x000ea4000c1e1900 */
[----:B--2---:R-:W-:Y:S01]  /*0c60*/  FADD R23, R14, R19 ;  /* 0x000000130e177221 */ /* 0x004fe20000000000 */
[----:B------:R-:W-:Y:S06]  /*0c70*/  BRA `(.L_x_24) ;  /* 0x0000001000c07947 */ /* 0x000fec0003800000 */
.L_x_75:
[C---:B------:R-:W-:Y:S02]  /*0c80*/  VIADD R15, R24.reuse, 0x1 ;  /* 0x00000001180f7836 */ /* 0x040fe40000000000 */
[----:B------:R-:W-:Y:S02]  /*0c90*/  VIADD R17, R24, 0x2 ;  /* 0x0000000218117836 */ /* 0x000fe40000000000 */
[----:B------:R-:W-:-:S04]  /*0ca0*/  IMAD.WIDE.U32 R14, R15, 0x4, R18 ;  /* 0x000000040f0e7825 */ /* 0x000fc800078e0012 */
[----:B------:R-:W-:Y:S02]  /*0cb0*/  IMAD.WIDE.U32 R18, R17, 0x4, R18 ;  /* 0x0000000411127825 */ /* 0x000fe400078e0012 */
[----:B------:R-:W2:Y:S04]  /*0cc0*/  LDG.E R14, desc[UR6][R14.64] ;  /* 0x000000060e0e7981 */ /* 0x000ea8000c1e1900 */
[----:B------:R-:W2:Y:S02]  /*0cd0*/  LDG.E R19, desc[UR6][R18.64] ;  /* 0x0000000612137981 */ /* 0x000ea4000c1e1900 */
[----:B--2---:R-:W-:Y:S01]  /*0ce0*/  FADD R23, R14, -R19 ;  /* 0x800000130e177221 */ /* 0x004fe20000000000 */
[----:B------:R-:W-:Y:S06]  /*0cf0*/  BRA `(.L_x_24) ;  /* 0x0000001000a07947 */ /* 0x000fec0003800000 */
.L_x_23:
[----:B------:R-:W-:-:S13]  /*0d00*/  ISETP.GT.AND P0, PT, R17, 0x10003, PT ;  /* 0x000100031100780c */ /* 0x000fda0003f04270 */
[----:B------:R-:W-:Y:S05]  /*0d10*/  @P0 BRA `(.L_x_25) ;  /* 0x0000000000b00947 */ /* 0x000fea0003800000 */
[----:B------:R-:W-:-:S13]  /*0d20*/  ISETP.NE.AND P0, PT, R17, 0x10002, PT ;  /* 0x000100021100780c */ /* 0x000fda0003f05270 */
[----:B------:R-:W-:Y:S05]  /*0d30*/  @!P0 BRA `(.L_x_26) ;  /* 0x0000000000408947 */ /* 0x000fea0003800000 */
[----:B------:R-:W-:-:S13]  /*0d40*/  ISETP.NE.AND P0, PT, R17, 0x10003, PT ;  /* 0x000100031100780c */ /* 0x000fda0003f05270 */
[----:B------:R-:W-:Y:S05]  /*0d50*/  @P0 BRA `(.L_x_24) ;  /* 0x0000001000880947 */ /* 0x000fea0003800000 */
[C---:B------:R-:W-:Y:S01]  /*0d60*/  IADD3 R15, PT, PT, R24.reuse, 0x2, RZ ;  /* 0x00000002180f7810 */ /* 0x040fe20007ffe0ff */
[----:B------:R-:W-:-:S04]  /*0d70*/  VIADD R17, R24, 0x1 ;  /* 0x0000000118117836 */ /* 0x000fc80000000000 */
[----:B------:R-:W-:-:S04]  /*0d80*/  IMAD.WIDE.U32 R16, R17, 0x4, R18 ;  /* 0x0000000411107825 */ /* 0x000fc800078e0012 */
[----:B------:R-:W-:Y:S02]  /*0d90*/  IMAD.WIDE.U32 R14, R15, 0x4, R18 ;  /* 0x000000040f0e7825 */ /* 0x000fe400078e0012 */
[----:B------:R-:W2:Y:S04]  /*0da0*/  LDG.E R16, desc[UR6][R16.64] ;  /* 0x0000000610107981 */ /* 0x000ea8000c1e1900 */
[----:B------:R-:W2:Y:S02]  /*0db0*/  LDG.E R15, desc[UR6][R14.64] ;  /* 0x000000060e0f7981 */ /* 0x000ea4000c1e1900 */
[----:B--2---:R-:W-:-:S13]  /*0dc0*/  FSETP.GT.AND P0, PT, R16, R15, PT ;  /* 0x0000000f1000720b */ /* 0x004fda0003f04000 */
[----:B------:R-:W-:-:S04]  /*0dd0*/  @P0 VIADD R27, R24, 0x3 ;  /* 0x00000003181b0836 */ /* 0x000fc80000000000 */
[----:B------:R-:W-:-:S05]  /*0de0*/  @P0 IMAD.WIDE.U32 R26, R27, 0x4, R18 ;  /* 0x000000041b1a0825 */ /* 0x000fca00078e0012 */
[----:B------:R0:W5:Y:S01]  /*0df0*/  @P0 LDG.E R23, desc[UR6][R26.64] ;  /* 0x000000061a170981 */ /* 0x000162000c1e1900 */
[----:B------:R-:W-:-:S04]  /*0e00*/  @!P0 VIADD R25, R24, 0x4 ;  /* 0x0000000418198836 */ /* 0x000fc80000000000 */
[----:B------:R-:W-:-:S05]  /*0e10*/  @!P0 IMAD.WIDE.U32 R18, R25, 0x4, R18 ;  /* 0x0000000419128825 */ /* 0x000fca00078e0012 */
[----:B------:R0:W5:Y:S01]  /*0e20*/  @!P0 LDG.E R23, desc[UR6][R18.64] ;  /* 0x0000000612178981 */ /* 0x000162000c1e1900 */
[----:B------:R-:W-:Y:S05]  /*0e30*/  BRA `(.L_x_24) ;  /* 0x0000001000507947 */ /* 0x000fea0003800000 */
.L_x_26:
[----:B------:R-:W-:-:S04]  /*0e40*/  VIADD R15, R24, 0x1 ;  /* 0x00000001180f7836 */ /* 0x000fc80000000000 */
[----:B------:R-:W-:-:S06]  /*0e50*/  IMAD.WIDE.U32 R14, R15, 0x4, R18 ;  /* 0x000000040f0e7825 */ /* 0x000fcc00078e0012 */
[----:B------:R-:W2:Y:S01]  /*0e60*/  LDG.E R14, desc[UR6][R14.64] ;  /* 0x000000060e0e7981 */ /* 0x000ea2000c1e1900 */
[----:B------:R-:W-:Y:S01]  /*0e70*/  HFMA2 R23, -RZ, RZ, 1.875, 0 ;  /* 0x3f800000ff177431 */ /* 0x000fe200000001ff */
[----:B--2---:R-:W-:-:S13]  /*0e80*/  FSETP.NEU.AND P0, PT, R14, RZ, PT ;  /* 0x000000ff0e00720b */ /* 0x004fda0003f0d000 */
[----:B------:R-:W-:Y:S05]  /*0e90*/  @!P0 BRA `(.L_x_24) ;  /* 0x0000001000388947 */ /* 0x000fea0003800000 */
[----:B------:R-:W-:-:S04]  /*0ea0*/  VIADD R15, R24, 0x2 ;  /* 0x00000002180f7836 */ /* 0x000fc80000000000 */
[----:B------:R-:W-:-:S06]  /*0eb0*/  IMAD.WIDE.U32 R18, R15, 0x4, R18 ;  /* 0x000000040f127825 */ /* 0x000fcc00078e0012 */
[----:B------:R-:W2:Y:S01]  /*0ec0*/  LDG.E R19, desc[UR6][R18.64] ;  /* 0x0000000612137981 */ /* 0x000ea2000c1e1900 */
[----:B------:R-:W-:Y:S01]  /*0ed0*/  IMAD.MOV.U32 R23, RZ, RZ, 0x3f800000 ;  /* 0x3f800000ff177424 */ /* 0x000fe200078e00ff */
[----:B--2---:R-:W-:-:S13]  /*0ee0*/  FSETP.NEU.AND P0, PT, R19, RZ, PT ;  /* 0x000000ff1300720b */ /* 0x004fda0003f0d000 */
[----:B------:R-:W-:Y:S05]  /*0ef0*/  @!P0 BRA `(.L_x_24) ;  /* 0x0000001000208947 */ /* 0x000fea0003800000 */
[----:B------:R-:W0:Y:S01]  /*0f00*/  MUFU.RCP R15, R19 ;  /* 0x00000013000f7308 */ /* 0x000e220000001000 */
[----:B------:R-:W-:Y:S07]  /*0f10*/  BSSY.RECONVERGENT B2, `(.L_x_27) ;  /* 0x000000b000027945 */ /* 0x000fee0003800200 */
[----:B------:R-:W1:Y:S01]  /*0f20*/  FCHK P0, R14, R19 ;  /* 0x000000130e007302 */ /* 0x000e620000000000 */
[----:B0-----:R-:W-:-:S04]  /*0f30*/  FFMA R16, -R19, R15, 1 ;  /* 0x3f80000013107423 */ /* 0x001fc8000000010f */
[----:B------:R-:W-:-:S04]  /*0f40*/  FFMA R15, R15, R16, R15 ;  /* 0x000000100f0f7223 */ /* 0x000fc8000000000f */
[----:B------:R-:W-:-:S04]  /*0f50*/  FFMA R16, R14, R15, RZ ;  /* 0x0000000f0e107223 */ /* 0x000fc800000000ff */
[----:B------:R-:W-:-:S04]  /*0f60*/  FFMA R17, -R19, R16, R14 ;  /* 0x0000001013117223 */ /* 0x000fc8000000010e */
[----:B------:R-:W-:Y:S01]  /*0f70*/  FFMA R23, R15, R17, R16 ;  /* 0x000000110f177223 */ /* 0x000fe20000000010 */
[----:B-1----:R-:W-:Y:S06]  /*0f80*/  @!P0 BRA `(.L_x_28) ;  /* 0x00000000000c8947 */ /* 0x002fec0003800000 */
[----:B------:R-:W-:Y:S01]  /*0f90*/  IMAD.MOV.U32 R15, RZ, RZ, R19 ;  /* 0x000000ffff0f7224 */ /* 0x000fe200078e0013 */
[----:B------:R-:W-:-:S07]  /*0fa0*/  MOV R16, 0xfc0 ;  /* 0x00000fc000107802 */ /* 0x000fce0000000f00 */
[----:B------:R-:W-:Y:S05]  /*0fb0*/  CALL.REL.NOINC `($__internal_0_$__cuda_sm3x_div_rn_noftz_f32_slowpath) ;  /* 0x00000024003c7944 */ /* 0x000fea0003c00000 */
.L_x_28:
[----:B------:R-:W-:Y:S05]  /*0fc0*/  BSYNC.RECONVERGENT B2 ;  /* 0x0000000000027941 */ /* 0x000fea0003800200 */
.L_x_27:
[----:B------:R-:W-:Y:S05]  /*0fd0*/  BRA `(.L_x_24) ;  /* 0x0000000c00e87947 */ /* 0x000fea0003800000 */
.L_x_25:
[----:B------:R-:W-:-:S04]  /*0fe0*/  MOV R14, 0xfffefffc ;  /* 0xfffefffc000e7802 */ /* 0x000fc80000000f00 */
[----:B------:R-:W-:-:S05]  /*0ff0*/  VIADDMNMX.U32 R14, R17, R14, 0x2, PT ;  /* 0x00000002110e7446 */ /* 0x000fca000380000e */
[----:B------:R-:W-:-:S04]  /*1000*/  IMAD.SHL.U32 R16, R14, 0x4, RZ ;  /* 0x000000040e107824 */ /* 0x000fc800078e00ff */
[----:B------:R-:W0:Y:S02]  /*1010*/  LDC R14, c[0x2][R16+0x10] ;  /* 0x00800400100e7b82 */ /* 0x000e240000000800 */
[----:B0-----:R-:W-:-:S04]  /*1020*/  SHF.R.S32.HI R15, RZ, 0x1f, R14 ;  /* 0x0000001fff0f7819 */ /* 0x001fc8000001140e */
.L_x_78:
[----:B------:R-:W-:Y:S05]  /*1030*/  BRX R14 -0x1040                                                         (*"BRANCH_TARGETS .L_x_79,.L_x_80,.L_x_24"*) ;  /* 0xffffffec0ef07949 */ /* 0x000fea000383ffff */
.L_x_80:
[----:B------:R-:W-:-:S04]  /*1040*/  VIADD R15, R24, 0x1 ;  /* 0x00000001180f7836 */ /* 0x000fc80000000000 */
[----:B------:R-:W-:-:S06]  /*1050*/  IMAD.WIDE.U32 R18, R15, 0x4, R18 ;  /* 0x000000040f127825 */ /* 0x000fcc00078e0012 */
[----:B------:R-:W2:Y:S01]  /*1060*/  LDG.E R18, desc[UR6][R18.64] ;  /* 0x0000000612127981 */ /* 0x000ea2000c1e1900 */
[----:B------:R-:W-:Y:S01]  /*1070*/  BSSY.RECONVERGENT B2, `(.L_x_29) ;  /* 0x0000064000027945 */ /* 0x000fe20003800200 */
[C---:B--2---:R-:W-:Y:S01]  /*1080*/  FMUL R23, R18.reuse, 0.63661974668502807617 ;  /* 0x3f22f98312177820 */ /* 0x044fe20000400000 */
[----:B------:R-:W-:-:S05]  /*1090*/  FSETP.GE.AND P0, PT, |R18|, 105615, PT ;  /* 0x47ce47801200780b */ /* 0x000fca0003f06200 */
[----:B------:R-:W0:Y:S02]  /*10a0*/  F2I.NTZ R23, R23 ;  /* 0x0000001700177305 */ /* 0x000e240000203100 */
[----:B0-----:R-:W-:-:S05]  /*10b0*/  I2FP.F32.S32 R15, R23 ;  /* 0x00000017000f7245 */ /* 0x001fca0000201400 */
[----:B------:R-:W-:-:S04]  /*10c0*/  FFMA R14, R15, -1.5707962512969970703, R18 ;  /* 0xbfc90fda0f0e7823 */ /* 0x000fc80000000012 */
[----:B------:R-:W-:-:S04]  /*10d0*/  FFMA R14, R15, -7.5497894158615963534e-08, R14 ;  /* 0xb3a221680f0e7823 */ /* 0x000fc8000000000e */
[----:B------:R-:W-:Y:S01]  /*10e0*/  FFMA R14, R15, -5.3903029534742383927e-15, R14 ;  /* 0xa7c234c50f0e7823 */ /* 0x000fe2000000000e */
[----:B------:R-:W-:Y:S06]  /*10f0*/  @!P0 BRA `(.L_x_30) ;  /* 0x00000004006c8947 */ /* 0x000fec0003800000 */
[----:B------:R-:W-:-:S13]  /*1100*/  FSETP.NEU.AND P0, PT, |R18|, +INF , PT ;  /* 0x7f8000001200780b */ /* 0x000fda0003f0d200 */
[----:B------:R-:W-:Y:S01]  /*1110*/  @!P0 FMUL R14, RZ, R18 ;  /* 0x00000012ff0e8220 */ /* 0x000fe20000400000 */
[----:B------:R-:W-:Y:S01]  /*1120*/  @!P0 IMAD.MOV.U32 R23, RZ, RZ, RZ ;  /* 0x000000ffff178224 */ /* 0x000fe200078e00ff */
[----:B------:R-:W-:Y:S06]  /*1130*/  @!P0 BRA `(.L_x_30) ;  /* 0x00000004005c8947 */ /* 0x000fec0003800000 */
[----:B------:R-:W-:Y:S01]  /*1140*/  SHF.L.U32 R25, R18, 0x8, RZ ;  /* 0x0000000812197819 */ /* 0x000fe200000006ff */
[----:B------:R-:W-:Y:S01]  /*1150*/  IMAD.MOV.U32 R19, RZ, RZ, RZ ;  /* 0x000000ffff137224 */ /* 0x000fe200078e00ff */
[----:B------:R-:W-:Y:S01]  /*1160*/  UMOV UR4, URZ ;  /* 0x000000ff00047c82 */ /* 0x000fe20008000000 */
[----:B------:R-:W-:Y:S01]  /*1170*/  IMAD.MOV.U32 R23, RZ, RZ, RZ ;  /* 0x000000ffff177224 */ /* 0x000fe200078e00ff */
[----:B------:R-:W-:-:S07]  /*1180*/  LOP3.LUT R25, R25, 0x80000000, RZ, 0xfc, !PT ;  /* 0x8000000019197812 */ /* 0x000fce00078efcff */
.L_x_31:
[----:B------:R-:W0:Y:S02]  /*1190*/  LDC.64 R14, c[0x4][RZ] ;  /* 0x01000000ff0e7b82 */ /* 0x000e240000000a00 */
[----:B0-----:R-:W-:-:S05]  /*11a0*/  IMAD.WIDE.U32 R16, R23, 0x4, R14 ;  /* 0x0000000417107825 */ /* 0x001fca00078e000e */
[----:B------:R-:W2:Y:S01]  /*11b0*/  LDG.E.CONSTANT R14, desc[UR6][R16.64] ;  /* 0x00000006100e7981 */ /* 0x000ea2000c1e9900 */
[C---:B------:R-:W-:Y:S01]  /*11c0*/  IMAD.SHL.U32 R26, R23.reuse, 0x4, RZ ;  /* 0x00000004171a7824 */ /* 0x040fe200078e00ff */
[----:B------:R-:W-:-:S04]  /*11d0*/  IADD3 R23, PT, PT, R23, 0x1, RZ ;  /* 0x0000000117177810 */ /* 0x000fc80007ffe0ff */
[C---:B------:R-:W-:Y:S02]  /*11e0*/  ISETP.EQ.AND P0, PT, R26.reuse, RZ, PT ;  /* 0x000000ff1a00720c */ /* 0x040fe40003f02270 */
[C---:B------:R-:W-:Y:S02]  /*11f0*/  ISETP.EQ.AND P5, PT, R26.reuse, 0x4, PT ;  /* 0x000000041a00780c */ /* 0x040fe40003fa2270 */
[C---:B------:R-:W-:Y:S02]  /*1200*/  ISETP.EQ.AND P4, PT, R26.reuse, 0x8, PT ;  /* 0x000000081a00780c */ /* 0x040fe40003f82270 */
[C---:B------:R-:W-:Y:S02]  /*1210*/  ISETP.EQ.AND P3, PT, R26.reuse, 0xc, PT ;  /* 0x0000000c1a00780c */ /* 0x040fe40003f62270 */
[C---:B------:R-:W-:Y:S02]  /*1220*/  ISETP.EQ.AND P2, PT, R26.reuse, 0x10, PT ;  /* 0x000000101a00780c */ /* 0x040fe40003f42270 */
[----:B------:R-:W-:Y:S01]  /*1230*/  ISETP.EQ.AND P1, PT, R26, 0x14, PT ;  /* 0x000000141a00780c */ /* 0x000fe20003f22270 */
[----:B--2---:R-:W-:-:S03]  /*1240*/  IMAD.WIDE.U32 R14, R14, R25, RZ ;  /* 0x000000190e0e7225 */ /* 0x004fc600078e00ff */
[----:B------:R-:W-:-:S04]  /*1250*/  IADD3 R14, P6, PT, R14, R19, RZ ;  /* 0x000000130e0e7210 */ /* 0x000fc80007fde0ff */
[----:B------:R-:W-:Y:S01]  /*1260*/  IADD3.X R19, PT, PT, R15, UR4, RZ, P6, !PT ;  /* 0x000000040f137c10 */ /* 0x000fe2000b7fe4ff */
[--C-:B------:R-:W-:Y:S01]  /*1270*/  @P0 IMAD.MOV.U32 R8, RZ, RZ, R14.reuse ;  /* 0x000000ffff080224 */ /* 0x100fe200078e000e */
[----:B------:R-:W-:Y:S01]  /*1280*/  ISETP.NE.AND P6, PT, R23, 0x6, PT ;  /* 0x000000061700780c */ /* 0x000fe20003fc5270 */
[--C-:B------:R-:W-:Y:S01]  /*1290*/  @P5 IMAD.MOV.U32 R10, RZ, RZ, R14.reuse ;  /* 0x000000ffff0a5224 */ /* 0x100fe200078e000e */
[----:B------:R-:W-:Y:S01]  /*12a0*/  @P3 MOV R12, R14 ;  /* 0x0000000e000c3202 */ /* 0x000fe20000000f00 */
[--C-:B------:R-:W-:Y:S02]  /*12b0*/  @P4 IMAD.MOV.U32 R11, RZ, RZ, R14.reuse ;  /* 0x000000ffff0b4224 */ /* 0x100fe400078e000e */
[--C-:B------:R-:W-:Y:S02]  /*12c0*/  @P2 IMAD.MOV.U32 R13, RZ, RZ, R14.reuse ;  /* 0x000000ffff0d2224 */ /* 0x100fe400078e000e */
[----:B------:R-:W-:-:S06]  /*12d0*/  @P1 IMAD.MOV.U32 R22, RZ, RZ, R14 ;  /* 0x000000ffff161224 */ /* 0x000fcc00078e000e */
[----:B------:R-:W-:Y:S05]  /*12e0*/  @P6 BRA `(.L_x_31) ;  /* 0xfffffffc00a86947 */ /* 0x000fea000383ffff */
[----:B------:R-:W-:Y:S01]  /*12f0*/  SHF.R.U32.HI R14, RZ, 0x17, R18 ;  /* 0x00000017ff0e7819 */ /* 0x000fe20000011612 */
[----:B------:R-:W-:Y:S03]  /*1300*/  BSSY.RECONVERGENT B3, `(.L_x_32) ;  /* 0x0000028000037945 */ /* 0x000fe60003800200 */
[C---:B------:R-:W-:Y:S02]  /*1310*/  LOP3.LUT R15, R14.reuse, 0xe0, RZ, 0xc0, !PT ;  /* 0x000000e00e0f7812 */ /* 0x040fe400078ec0ff */
[----:B------:R-:W-:Y:S02]  /*1320*/  LOP3.LUT P6, RZ, R14, 0x1f, RZ, 0xc0, !PT ;  /* 0x0000001f0eff7812 */ /* 0x000fe400078cc0ff */
[----:B------:R-:W-:-:S04]  /*1330*/  IADD3 R15, PT, PT, R15, -0x80, RZ ;  /* 0xffffff800f0f7810 */ /* 0x000fc80007ffe0ff */
[----:B------:R-:W-:-:S05]  /*1340*/  SHF.R.U32.HI R15, RZ, 0x5, R15 ;  /* 0x00000005ff0f7819 */ /* 0x000fca000001160f */
[----:B------:R-:W-:-:S05]  /*1350*/  IMAD.U32 R17, R15, -0x4, RZ ;  /* 0xfffffffc0f117824 */ /* 0x000fca00078e00ff */
[C---:B------:R-:W-:Y:S02]  /*1360*/  ISETP.EQ.AND P3, PT, R17.reuse, -0x18, PT ;  /* 0xffffffe81100780c */ /* 0x040fe40003f62270 */
[C---:B------:R-:W-:Y:S02]  /*1370*/  ISETP.EQ.AND P4, PT, R17.reuse, -0x14, PT ;  /* 0xffffffec1100780c */ /* 0x040fe40003f82270 */
[C---:B------:R-:W-:Y:S02]  /*1380*/  ISETP.EQ.AND P2, PT, R17.reuse, -0x10, PT ;  /* 0xfffffff01100780c */ /* 0x040fe40003f42270 */
[C---:B------:R-:W-:Y:S02]  /*1390*/  ISETP.EQ.AND P1, PT, R17.reuse, -0xc, PT ;  /* 0xfffffff41100780c */ /* 0x040fe40003f22270 */
[C---:B------:R-:W-:Y:S02]  /*13a0*/  ISETP.EQ.AND P0, PT, R17.reuse, -0x8, PT ;  /* 0xfffffff81100780c */ /* 0x040fe40003f02270 */
[----:B------:R-:W-:-:S03]  /*13b0*/  ISETP.EQ.AND P5, PT, R17, RZ, PT ;  /* 0x000000ff1100720c */ /* 0x000fc60003fa2270 */
[----:B------:R-:W-:Y:S01]  /*13c0*/  @P3 IMAD.MOV.U32 R23, RZ, RZ, R8 ;  /* 0x000000ffff173224 */ /* 0x000fe200078e0008 */
[C---:B------:R-:W-:Y:S01]  /*13d0*/  ISETP.EQ.AND P3, PT, R17.reuse, -0x4, PT ;  /* 0xfffffffc1100780c */ /* 0x040fe20003f62270 */
[--C-:B------:R-:W-:Y:S01]  /*13e0*/  @P4 IMAD.MOV.U32 R23, RZ, RZ, R10.reuse ;  /* 0x000000ffff174224 */ /* 0x100fe200078e000a */
[----:B------:R-:W-:Y:S01]  /*13f0*/  @P4 MOV R15, R8 ;  /* 0x00000008000f4202 */ /* 0x000fe20000000f00 */
[----:B------:R-:W-:Y:S01]  /*1400*/  @P2 IMAD.MOV.U32 R15, RZ, RZ, R10 ;  /* 0x000000ffff0f2224 */ /* 0x000fe200078e000a */
[----:B------:R-:W-:Y:S01]  /*1410*/  ISETP.EQ.AND P4, PT, R17, 0x4, PT ;  /* 0x000000041100780c */ /* 0x000fe20003f82270 */
[----:B------:R-:W-:Y:S01]  /*1420*/  @P1 IMAD.MOV.U32 R15, RZ, RZ, R11 ;  /* 0x000000ffff0f1224 */ /* 0x000fe200078e000b */
[----:B------:R-:W-:Y:S01]  /*1430*/  @P2 MOV R23, R11 ;  /* 0x0000000b00172202 */ /* 0x000fe20000000f00 */
[----:B------:R-:W-:Y:S01]  /*1440*/  @P1 IMAD.MOV.U32 R23, RZ, RZ, R12 ;  /* 0x000000ffff171224 */ /* 0x000fe200078e000c */
[----:B------:R-:W-:Y:S01]  /*1450*/  @P0 MOV R15, R12 ;  /* 0x0000000c000f0202 */ /* 0x000fe20000000f00 */
[----:B------:R-:W-:-:S04]  /*1460*/  @P0 IMAD.MOV.U32 R23, RZ, RZ, R13 ;  /* 0x000000ffff170224 */ /* 0x000fc800078e000d */
[----:B------:R-:W-:Y:S01]  /*1470*/  @P3 IMAD.MOV.U32 R15, RZ, RZ, R13 ;  /* 0x000000ffff0f3224 */ /* 0x000fe200078e000d */
[----:B------:R-:W-:Y:S01]  /*1480*/  @P3 MOV R23, R22 ;  /* 0x0000001600173202 */ /* 0x000fe20000000f00 */
[----:B------:R-:W-:Y:S02]  /*1490*/  @P5 IMAD.MOV.U32 R15, RZ, RZ, R22 ;  /* 0x000000ffff0f5224 */ /* 0x000fe400078e0016 */
[----:B------:R-:W-:Y:S01]  /*14a0*/  @P5 IMAD.MOV.U32 R23, RZ, RZ, R19 ;  /* 0x000000ffff175224 */ /* 0x000fe200078e0013 */
[----:B------:R-:W-:Y:S01]  /*14b0*/  @P4 MOV R15, R19 ;  /* 0x00000013000f4202 */ /* 0x000fe20000000f00 */
[----:B------:R-:W-:Y:S06]  /*14c0*/  @!P6 BRA `(.L_x_33) ;  /* 0x00000000002ce947 */ /* 0x000fec0003800000 */
[----:B------:R-:W-:Y:S01]  /*14d0*/  @P2 IMAD.MOV.U32 R16, RZ, RZ, R8 ;  /* 0x000000ffff102224 */ /* 0x000fe200078e0008 */
[----:B------:R-:W-:Y:S01]  /*14e0*/  LOP3.LUT R14, R14, 0x1f, RZ, 0xc0, !PT ;  /* 0x0000001f0e0e7812 */ /* 0x000fe200078ec0ff */
[----:B------:R-:W-:Y:S01]  /*14f0*/  @P1 IMAD.MOV.U32 R16, RZ, RZ, R10 ;  /* 0x000000ffff101224 */ /* 0x000fe200078e000a */
[----:B------:R-:W-:Y:S01]  /*1500*/  @P0 MOV R16, R11 ;  /* 0x0000000b00100202 */ /* 0x000fe20000000f00 */
[----:B------:R-:W-:Y:S01]  /*1510*/  @P3 IMAD.MOV.U32 R16, RZ, RZ, R12 ;  /* 0x000000ffff103224 */ /* 0x000fe200078e000c */
[----:B------:R-:W-:Y:S01]  /*1520*/  ISETP.EQ.AND P0, PT, R17, 0x8, PT ;  /* 0x000000081100780c */ /* 0x000fe20003f02270 */
[----:B------:R-:W-:Y:S01]  /*1530*/  @P5 IMAD.MOV.U32 R16, RZ, RZ, R13 ;  /* 0x000000ffff105224 */ /* 0x000fe200078e000d */
[----:B------:R-:W-:Y:S02]  /*1540*/  @P4 MOV R16, R22 ;  /* 0x0000001600104202 */ /* 0x000fe40000000f00 */
[----:B------:R-:W-:-:S09]  /*1550*/  SHF.L.W.U32.HI R23, R15, R14, R23 ;  /* 0x0000000e0f177219 */ /* 0x000fd20000010e17 */
[----:B------:R-:W-:-:S05]  /*1560*/  @P0 IMAD.MOV.U32 R16, RZ, RZ, R19 ;  /* 0x000000ffff100224 */ /* 0x000fca00078e0013 */
[----:B------:R-:W-:-:S07]  /*1570*/  SHF.L.W.U32.HI R15, R16, R14, R15 ;  /* 0x0000000e100f7219 */ /* 0x000fce0000010e0f */
.L_x_33:
[----:B------:R-:W-:Y:S05]  /*1580*/  BSYNC.RECONVERGENT B3 ;  /* 0x0000000000037941 */ /* 0x000fea0003800200 */
.L_x_32:
[C---:B------:R-:W-:Y:S01]  /*1590*/  SHF.L.W.U32.HI R19, R15.reuse, 0x2, R23 ;  /* 0x000000020f137819 */ /* 0x040fe20000010e17 */
[----:B------:R-:W-:Y:S01]  /*15a0*/  IMAD.SHL.U32 R15, R15, 0x4, RZ ;  /* 0x000000040f0f7824 */ /* 0x000fe200078e00ff */
[----:B------:R-:W-:Y:S01]  /*15b0*/  UMOV UR4, 0x54442d19 ;  /* 0x54442d1900047882 */ /* 0x000fe20000000000 */
[----:B------:R-:W-:Y:S01]  /*15c0*/  UMOV UR5, 0x3bf921fb ;  /* 0x3bf921fb00057882 */ /* 0x000fe20000000000 */
[----:B------:R-:W-:Y:S02]  /*15d0*/  SHF.R.S32.HI R16, RZ, 0x1f, R19 ;  /* 0x0000001fff107819 */ /* 0x000fe40000011413 */
[----:B------:R-:W-:Y:S02]  /*15e0*/  ISETP.GE.AND P0, PT, R18, RZ, PT ;  /* 0x000000ff1200720c */ /* 0x000fe40003f06270 */
[C---:B------:R-:W-:Y:S02]  /*15f0*/  LOP3.LUT R14, R16.reuse, R15, RZ, 0x3c, !PT ;  /* 0x0000000f100e7212 */ /* 0x040fe400078e3cff */
[----:B------:R-:W-:-:S02]  /*1600*/  LOP3.LUT R15, R16, R19, RZ, 0x3c, !PT ;  /* 0x00000013100f7212 */ /* 0x000fc400078e3cff */
[----:B------:R-:W-:Y:S02]  /*1610*/  SHF.R.U32.HI R26, RZ, 0x1e, R23 ;  /* 0x0000001eff1a7819 */ /* 0x000fe40000011617 */
[C---:B------:R-:W-:Y:S02]  /*1620*/  LOP3.LUT R18, R19.reuse, R18, RZ, 0x3c, !PT ;  /* 0x0000001213127212 */ /* 0x040fe400078e3cff */
[----:B------:R-:W0:Y:S01]  /*1630*/  I2F.F64.S64 R14, R14 ;  /* 0x0000000e000e7312 */ /* 0x000e220000301c00 */
[----:B------:R-:W-:Y:S02]  /*1640*/  LEA.HI R23, R19, R26, RZ, 0x1 ;  /* 0x0000001a13177211 */ /* 0x000fe400078f08ff */
[----:B------:R-:W-:Y:S02]  /*1650*/  ISETP.GE.AND P1, PT, R18, RZ, PT ;  /* 0x000000ff1200720c */ /* 0x000fe40003f26270 */
[----:B------:R-:W-:-:S05]  /*1660*/  IADD3 R18, PT, PT, -R23, RZ, RZ ;  /* 0x000000ff17127210 */ /* 0x000fca0007ffe1ff */
[----:B------:R-:W-:Y:S01]  /*1670*/  @!P0 IMAD.MOV.U32 R23, RZ, RZ, R18 ;  /* 0x000000ffff178224 */ /* 0x000fe200078e0012 */
[----:B0-----:R-:W-:-:S10]  /*1680*/  DMUL R16, R14, UR4 ;  /* 0x000000040e107c28 */ /* 0x001fd40008000000 */
[----:B------:R-:W0:Y:S02]  /*1690*/  F2F.F32.F64 R16, R16 ;  /* 0x0000001000107310 */ /* 0x000e240000301000 */
[----:B0-----:R-:W-:-:S07]  /*16a0*/  FSEL R14, -R16, R16, !P1 ;  /* 0x00000010100e7208 */ /* 0x001fce0004800100 */
.L_x_30:
[----:B------:R-:W-:Y:S05]  /*16b0*/  BSYNC.RECONVERGENT B2 ;  /* 0x0000000000027941 */ /* 0x000fea0003800200 */
.L_x_29:
[----:B------:R-:W-:Y:S02]  /*16c0*/  IMAD.MOV.U32 R16, RZ, RZ, 0x37cbac00 ;  /* 0x37cbac00ff107424 */ /* 0x000fe400078e00ff */
[----:B------:R-:W-:Y:S01]  /*16d0*/  FMUL R15, R14, R14 ;  /* 0x0000000e0e0f7220 */ /* 0x000fe20000400000 */
[----:B------:R-:W-:Y:S02]  /*16e0*/  LOP3.LUT R17, R23, 0x1, RZ, 0xc0, !PT ;  /* 0x0000000117117812 */ /* 0x000fe400078ec0ff */
[----:B------:R-:W-:Y:S01]  /*16f0*/  MOV R18, 0x3d2aaabb ;  /* 0x3d2aaabb00127802 */ /* 0x000fe20000000f00 */
[----:B------:R-:W-:Y:S01]  /*1700*/  FFMA R16, R15, R16, -0.0013887860113754868507 ;  /* 0xbab607ed0f107423 */ /* 0x000fe20000000010 */
[----:B------:R-:W-:Y:S01]  /*1710*/  ISETP.NE.U32.AND P0, PT, R17, 0x1, PT ;  /* 0x000000011100780c */ /* 0x000fe20003f05070 */
[----:B------:R-:W-:Y:S01]  /*1720*/  IMAD.MOV.U32 R17, RZ, RZ, 0x3effffff ;  /* 0x3effffffff117424 */ /* 0x000fe200078e00ff */
[----:B------:R-:W-:Y:S02]  /*1730*/  LOP3.LUT P1, RZ, R23, 0x2, RZ, 0xc0, !PT ;  /* 0x0000000217ff7812 */ /* 0x000fe4000782c0ff */
[----:B------:R-:W-:-:S02]  /*1740*/  FSEL R16, R16, -0.00019574658654164522886, !P0 ;  /* 0xb94d415310107808 */ /* 0x000fc40004000000 */
[----:B------:R-:W-:Y:S02]  /*1750*/  FSEL R18, R18, 0.0083327032625675201416, !P0 ;  /* 0x3c0885e412127808 */ /* 0x000fe40004000000 */
[----:B------:R-:W-:Y:S02]  /*1760*/  FSEL R14, R14, 1, P0 ;  /* 0x3f8000000e0e7808 */ /* 0x000fe40000000000 */
[----:B------:R-:W-:Y:S01]  /*1770*/  FSEL R17, -R17, -0.16666662693023681641, !P0 ;  /* 0xbe2aaaa811117808 */ /* 0x000fe20004000100 */
[C---:B------:R-:W-:Y:S02]  /*1780*/  FFMA R16, R15.reuse, R16, R18 ;  /* 0x000000100f107223 */ /* 0x040fe40000000012 */
[C---:B------:R-:W-:Y:S02]  /*1790*/  FFMA R23, R15.reuse, R14, RZ ;  /* 0x0000000e0f177223 */ /* 0x040fe400000000ff */
[----:B------:R-:W-:-:S04]  /*17a0*/  FFMA R16, R15, R16, R17 ;  /* 0x000000100f107223 */ /* 0x000fc80000000011 */
[----:B------:R-:W-:-:S04]  /*17b0*/  FFMA R23, R23, R16, R14 ;  /* 0x0000001017177223 */ /* 0x000fc8000000000e */
[----:B------:R-:W-:Y:S01]  /*17c0*/  @P1 FADD R23, RZ, -R23 ;  /* 0x80000017ff171221 */ /* 0x000fe20000000000 */
[----:B------:R-:W-:Y:S06]  /*17d0*/  BRA `(.L_x_24) ;  /* 0x0000000400e87947 */ /* 0x000fec0003800000 */
.L_x_79:
        /* <DEDUP_REMOVED lines=14> */
[----:B------:R-:W-:Y:S01]  /*18c0*/  @!P0 MOV R23, RZ ;  /* 0x000000ff00178202 */ /* 0x000fe20000000f00 */
[----:B------:R-:W-:Y:S06]  /*18d0*/  @!P0 BRA `(.L_x_35) ;  /* 0x00000004005c8947 */ /* 0x000fec0003800000 */
[----:B------:R-:W-:Y:S02]  /*18e0*/  IMAD.SHL.U32 R25, R18, 0x100, RZ ;  /* 0x0000010012197824 */ /* 0x000fe400078e00ff */
[----:B------:R-:W-:Y:S02]  /*18f0*/  HFMA2 R23, -RZ, RZ, 0, 0 ;  /* 0x00000000ff177431 */ /* 0x000fe400000001ff */
[----:B------:R-:W-:Y:S01]  /*1900*/  IMAD.MOV.U32 R19, RZ, RZ, RZ ;  /* 0x000000ffff137224 */ /* 0x000fe200078e00ff */
[----:B------:R-:W-:Y:S01]  /*1910*/  UMOV UR4, URZ ;  /* 0x000000ff00047c82 */ /* 0x000fe20008000000 */
[----:B------:R-:W-:-:S07]  /*1920*/  LOP3.LUT R25, R25, 0x80000000, RZ, 0xfc, !PT ;  /* 0x8000000019197812 */ /* 0x000fce00078efcff */
.L_x_36:
[----:B------:R-:W0:Y:S02]  /*1930*/  LDC.64 R14, c[0x4][RZ] ;  /* 0x01000000ff0e7b82 */ /* 0x000e240000000a00 */
[----:B0-----:R-:W-:-:S05]  /*1940*/  IMAD.WIDE.U32 R16, R23, 0x4, R14 ;  /* 0x0000000417107825 */ /* 0x001fca00078e000e */
[----:B------:R-:W2:Y:S01]  /*1950*/  LDG.E.CONSTANT R14, desc[UR6][R16.64] ;  /* 0x00000006100e7981 */ /* 0x000ea2000c1e9900 */
[C---:B------:R-:W-:Y:S02]  /*1960*/  IMAD.SHL.U32 R26, R23.reuse, 0x4, RZ ;  /* 0x00000004171a7824 */ /* 0x040fe400078e00ff */
[----:B------:R-:W-:-:S03]  /*1970*/  VIADD R23, R23, 0x1 ;  /* 0x0000000117177836 */ /* 0x000fc60000000000 */
        /* <DEDUP_REMOVED lines=12> */
[-C--:B------:R-:W-:Y:S01]  /*1a40*/  @P0 MOV R8, R14.reuse ;  /* 0x0000000e00080202 */ /* 0x080fe20000000f00 */
[--C-:B------:R-:W-:Y:S01]  /*1a50*/  @P2 IMAD.MOV.U32 R13, RZ, RZ, R14.reuse ;  /* 0x000000ffff0d2224 */ /* 0x100fe200078e000e */
[----:B------:R-:W-:Y:S01]  /*1a60*/  @P3 MOV R12, R14 ;  /* 0x0000000e000c3202 */ /* 0x000fe20000000f00 */
[----:B------:R-:W-:-:S08]  /*1a70*/  @P1 IMAD.MOV.U32 R22, RZ, RZ, R14 ;  /* 0x000000ffff161224 */ /* 0x000fd000078e000e */
        /* <DEDUP_REMOVED lines=42> */
.L_x_38:
[----:B------:R-:W-:Y:S05]  /*1d20*/  BSYNC.RECONVERGENT B3 ;  /* 0x0000000000037941 */ /* 0x000fea0003800200 */
.L_x_37:
        /* <DEDUP_REMOVED lines=18> */
.L_x_35:
[----:B------:R-:W-:Y:S05]  /*1e50*/  BSYNC.RECONVERGENT B2 ;  /* 0x0000000000027941 */ /* 0x000fea0003800200 */
.L_x_34:
[----:B------:R-:W-:Y:S02]  /*1e60*/  IMAD.MOV.U32 R16, RZ, RZ, 0x37cbac00 ;  /* 0x37cbac00ff107424 */ /* 0x000fe400078e00ff */
[----:B------:R-:W-:Y:S01]  /*1e70*/  FMUL R15, R14, R14 ;  /* 0x0000000e0e0f7220 */ /* 0x000fe20000400000 */
[C---:B------:R-:W-:Y:S01]  /*1e80*/  LOP3.LUT R17, R23.reuse, 0x1, RZ, 0xc0, !PT ;  /* 0x0000000117117812 */ /* 0x040fe200078ec0ff */
[----:B------:R-:W-:Y:S01]  /*1e90*/  VIADD R23, R23, 0x1 ;  /* 0x0000000117177836 */ /* 0x000fe20000000000 */
[----:B------:R-:W-:Y:S01]  /*1ea0*/  MOV R18, 0x3d2aaabb ;  /* 0x3d2aaabb00127802 */ /* 0x000fe20000000f00 */
[----:B------:R-:W-:Y:S01]  /*1eb0*/  FFMA R16, R15, R16, -0.0013887860113754868507 ;  /* 0xbab607ed0f107423 */ /* 0x000fe20000000010 */
[----:B------:R-:W-:Y:S01]  /*1ec0*/  ISETP.NE.U32.AND P0, PT, R17, 0x1, PT ;  /* 0x000000011100780c */ /* 0x000fe20003f05070 */
[----:B------:R-:W-:Y:S01]  /*1ed0*/  IMAD.MOV.U32 R17, RZ, RZ, 0x3effffff ;  /* 0x3effffffff117424 */ /* 0x000fe200078e00ff */
[----:B------:R-:W-:Y:S02]  /*1ee0*/  LOP3.LUT P1, RZ, R23, 0x2, RZ, 0xc0, !PT ;  /* 0x0000000217ff7812 */ /* 0x000fe4000782c0ff */
[----:B------:R-:W-:-:S02]  /*1ef0*/  FSEL R16, R16, -0.00019574658654164522886, P0 ;  /* 0xb94d415310107808 */ /* 0x000fc40000000000 */
[----:B------:R-:W-:Y:S02]  /*1f00*/  FSEL R18, R18, 0.0083327032625675201416, P0 ;  /* 0x3c0885e412127808 */ /* 0x000fe40000000000 */
[----:B------:R-:W-:Y:S02]  /*1f10*/  FSEL R14, R14, 1, !P0 ;  /* 0x3f8000000e0e7808 */ /* 0x000fe40004000000 */
[----:B------:R-:W-:Y:S01]  /*1f20*/  FSEL R17, -R17, -0.16666662693023681641, P0 ;  /* 0xbe2aaaa811117808 */ /* 0x000fe20000000100 */
[C---:B------:R-:W-:Y:S02]  /*1f30*/  FFMA R16, R15.reuse, R16, R18 ;  /* 0x000000100f107223 */ /* 0x040fe40000000012 */
[C---:B------:R-:W-:Y:S02]  /*1f40*/  FFMA R23, R15.reuse, R14, RZ ;  /* 0x0000000e0f177223 */ /* 0x040fe400000000ff */
[----:B------:R-:W-:-:S04]  /*1f50*/  FFMA R16, R15, R16, R17 ;  /* 0x000000100f107223 */ /* 0x000fc80000000011 */
[----:B------:R-:W-:-:S04]  /*1f60*/  FFMA R23, R23, R16, R14 ;  /* 0x0000001017177223 */ /* 0x000fc8000000000e */
[----:B------:R-:W-:-:S07]  /*1f70*/  @P1 FADD R23, RZ, -R23 ;  /* 0x80000017ff171221 */ /* 0x000fce0000000000 */
.L_x_24:
[----:B------:R-:W-:Y:S05]  /*1f80*/  BSYNC.RECONVERGENT B1 ;  /* 0x0000000000017941 */ /* 0x000fea0003800200 */
.L_x_22:
[----:B-----5:R1:W-:Y:S01]  /*1f90*/  STG.E desc[UR6][R20.64], R23 ;  /* 0x0000001714007986 */ /* 0x0203e2000c101906 */
[----:B------:R-:W-:Y:S01]  /*1fa0*/  ISETP.NE.AND P0, PT, R9, RZ, PT ;  /* 0x000000ff0900720c */ /* 0x000fe20003f05270 */
[----:B------:R-:W-:-:S12]  /*1fb0*/  BSSY.RECONVERGENT B1, `(.L_x_39) ;  /* 0x0000045000017945 */ /* 0x000fd80003800200 */
[----:B-1----:R-:W-:Y:S05]  /*1fc0*/  @!P0 BRA `(.L_x_40) ;  /* 0x00000004000c8947 */ /* 0x002fea0003800000 */
[C---:B------:R-:W-:Y:S01]  /*1fd0*/  VIMNMX R14, PT, PT, R7.reuse, 0x1, !PT ;  /* 0x00000001070e7848 */ /* 0x040fe20007fe0100 */
[----:B------:R-:W-:Y:S01]  /*1fe0*/  BSSY.RECONVERGENT B2, `(.L_x_41) ;  /* 0x0000028000027945 */ /* 0x000fe20003800200 */
[----:B0-----:R-:W-:Y:S02]  /*1ff0*/  HFMA2 R26, -RZ, RZ, 0, 0 ;  /* 0x00000000ff1a7431 */ /* 0x001fe400000001ff */
[C---:B------:R-:W-:Y:S01]  /*2000*/  IMAD.IADD R23, R24.reuse, 0x1, R9 ;  /* 0x0000000118177824 */ /* 0x040fe200078e0209 */
[----:B------:R-:W-:Y:S01]  /*2010*/  IADD3 R14, PT, PT, -R7, R14, RZ ;  /* 0x0000000e070e7210 */ /* 0x000fe20007ffe1ff */
[----:B------:R-:W-:Y:S01]  /*2020*/  VIADD R24, R24, 0x1 ;  /* 0x0000000118187836 */ /* 0x000fe20000000000 */
[----:B------:R-:W-:Y:S02]  /*2030*/  LOP3.LUT R25, R9, 0x3, RZ, 0xc0, !PT ;  /* 0x0000000309197812 */ /* 0x000fe400078ec0ff */
[----:B------:R-:W-:-:S13]  /*2040*/  ISETP.GE.U32.AND P0, PT, R14, 0x3, PT ;  /* 0x000000030e00780c */ /* 0x000fda0003f06070 */
[----:B------:R-:W-:Y:S05]  /*2050*/  @!P0 BRA `(.L_x_42) ;  /* 0x0000000000808947 */ /* 0x000fea0003800000 */
[----:B------:R-:W-:Y:S01]  /*2060*/  BSSY.RECONVERGENT B3, `(.L_x_42) ;  /* 0x000001f000037945 */ /* 0x000fe20003800200 */
[----:B------:R-:W-:Y:S01]  /*2070*/  IMAD.MOV.U32 R27, RZ, RZ, RZ ;  /* 0x000000ffff1b7224 */ /* 0x000fe200078e00ff */
[----:B------:R-:W-:-:S07]  /*2080*/  LOP3.LUT R26, R9, 0xfffffffc, RZ, 0xc0, !PT ;  /* 0xfffffffc091a7812 */ /* 0x000fce00078ec0ff */
.L_x_43:
[----:B0-----:R-:W0:Y:S01]  /*2090*/  LDC.64 R14, c[0x0][0x398] ;  /* 0x0000e600ff0e7b82 */ /* 0x001e220000000a00 */
[----:B------:R-:W-:-:S04]  /*20a0*/  IMAD.IADD R28, R23, 0x1, R27 ;  /* 0x00000001171c7824 */ /* 0x000fc800078e021b */
[----:B0-----:R-:W-:-:S06]  /*20b0*/  IMAD.WIDE.U32 R20, R28, 0x4, R14 ;  /* 0x000000041c147825 */ /* 0x001fcc00078e000e */
[----:B------:R-:W2:Y:S01]  /*20c0*/  LDG.E R21, desc[UR6][R20.64] ;  /* 0x0000000614157981 */ /* 0x000ea2000c1e1900 */
[----:B------:R-:W-:Y:S01]  /*20d0*/  IADD3 R29, PT, PT, R24, R27, RZ ;  /* 0x0000001b181d7210 */ /* 0x000fe20007ffe0ff */
[----:B------:R-:W-:-:S04]  /*20e0*/  VIADD R19, R28, 0x1 ;  /* 0x000000011c137836 */ /* 0x000fc80000000000 */
[----:B------:R-:W-:-:S05]  /*20f0*/  IMAD.WIDE.U32 R16, R29, 0x4, R14 ;  /* 0x000000041d107825 */ /* 0x000fca00078e000e */
[----:B--2---:R0:W-:Y:S02]  /*2100*/  STG.E desc[UR6][R16.64], R21 ;  /* 0x0000001510007986 */ /* 0x0041e4000c101906 */
[----:B0-----:R-:W-:-:S06]  /*2110*/  IMAD.WIDE.U32 R16, R19, 0x4, R14 ;  /* 0x0000000413107825 */ /* 0x001fcc00078e000e */
[----:B------:R-:W2:Y:S01]  /*2120*/  LDG.E R17, desc[UR6][R16.64] ;  /* 0x0000000610117981 */ /* 0x000ea2000c1e1900 */
[----:B------:R-:W-:Y:S01]  /*2130*/  VIADD R19, R29, 0x1 ;  /* 0x000000011d137836 */ /* 0x000fe20000000000 */
[----:B------:R-:W-:-:S03]  /*2140*/  IADD3 R20, PT, PT, R28, 0x2, RZ ;  /* 0x000000021c147810 */ /* 0x000fc60007ffe0ff */
[----:B------:R-:W-:-:S04]  /*2150*/  IMAD.WIDE.U32 R18, R19, 0x4, R14 ;  /* 0x0000000413127825 */ /* 0x000fc800078e000e */
[----:B------:R-:W-:Y:S01]  /*2160*/  IMAD.WIDE.U32 R20, R20, 0x4, R14 ;  /* 0x0000000414147825 */ /* 0x000fe200078e000e */
[----:B--2---:R0:W-:Y:S04]  /*2170*/  STG.E desc[UR6][R18.64], R17 ;  /* 0x0000001112007986 */ /* 0x0041e8000c101906 */
[----:B0-----:R0:W2:Y:S01]  /*2180*/  LDG.E R19, desc[UR6][R20.64] ;  /* 0x0000000614137981 */ /* 0x0010a2000c1e1900 */
[----:B------:R-:W-:-:S04]  /*2190*/  VIADD R28, R28, 0x3 ;  /* 0x000000031c1c7836 */ /* 0x000fc80000000000 */
[----:B------:R-:W-:-:S04]  /*21a0*/  IMAD.WIDE.U32 R16, R28, 0x4, R14 ;  /* 0x000000041c107825 */ /* 0x000fc800078e000e */
[----:B0-----:R-:W-:-:S04]  /*21b0*/  VIADD R20, R29, 0x2 ;  /* 0x000000021d147836 */ /* 0x001fc80000000000 */
[----:B------:R-:W-:-:S05]  /*21c0*/  IMAD.WIDE.U32 R20, R20, 0x4, R14 ;  /* 0x0000000414147825 */ /* 0x000fca00078e000e */
[----:B--2---:R0:W-:Y:S04]  /*21d0*/  STG.E desc[UR6][R20.64], R19 ;  /* 0x0000001314007986 */ /* 0x0041e8000c101906 */
[----:B------:R-:W2:Y:S01]  /*21e0*/  LDG.E R16, desc[UR6][R16.64] ;  /* 0x0000000610107981 */ /* 0x000ea2000c1e1900 */
[----:B------:R-:W-:Y:S01]  /*21f0*/  IADD3 R29, PT, PT, R29, 0x3, RZ ;  /* 0x000000031d1d7810 */ /* 0x000fe20007ffe0ff */
[----:B------:R-:W-:-:S04]  /*2200*/  VIADD R27, R27, 0x4 ;  /* 0x000000041b1b7836 */ /* 0x000fc80000000000 */
[----:B------:R-:W-:Y:S01]  /*2210*/  IMAD.WIDE.U32 R14, R29, 0x4, R14 ;  /* 0x000000041d0e7825 */ /* 0x000fe200078e000e */
[----:B------:R-:W-:-:S04]  /*2220*/  ISETP.NE.AND P0, PT, R27, R26, PT ;  /* 0x0000001a1b00720c */ /* 0x000fc80003f05270 */
[----:B--2---:R0:W-:Y:S09]  /*2230*/  STG.E desc[UR6][R14.64], R16 ;  /* 0x000000100e007986 */ /* 0x0041f2000c101906 */
[----:B------:R-:W-:Y:S05]  /*2240*/  @P0 BRA `(.L_x_43) ;  /* 0xfffffffc00900947 */ /* 0x000fea000383ffff */
[----:B------:R-:W-:Y:S05]  /*2250*/  BSYNC.RECONVERGENT B3 ;  /* 0x0000000000037941 */ /* 0x000fea0003800200 */
.L_x_42:
[----:B------:R-:W-:Y:S05]  /*2260*/  BSYNC.RECONVERGENT B2 ;  /* 0x0000000000027941 */ /* 0x000fea0003800200 */
.L_x_41:
[----:B------:R-:W-:-:S13]  /*2270*/  ISETP.NE.AND P0, PT, R25, RZ, PT ;  /* 0x000000ff1900720c */ /* 0x000fda0003f05270 */
[----:B------:R-:W-:Y:S05]  /*2280*/  @!P0 BRA `(.L_x_40) ;  /* 0x00000000005c8947 */ /* 0x000fea0003800000 */
[----:B0-----:R-:W0:Y:S01]  /*2290*/  LDC.64 R14, c[0x0][0x398] ;  /* 0x0000e600ff0e7b82 */ /* 0x001e220000000a00 */
[----:B------:R-:W-:-:S04]  /*22a0*/  IMAD.IADD R23, R23, 0x1, R26 ;  /* 0x0000000117177824 */ /* 0x000fc800078e021a */
[----:B0-----:R-:W-:-:S06]  /*22b0*/  IMAD.WIDE.U32 R16, R23, 0x4, R14 ;  /* 0x0000000417107825 */ /* 0x001fcc00078e000e */
[----:B------:R-:W2:Y:S01]  /*22c0*/  LDG.E R17, desc[UR6][R16.64] ;  /* 0x0000000610117981 */ /* 0x000ea2000c1e1900 */
[----:B------:R-:W-:Y:S02]  /*22d0*/  IADD3 R21, PT, PT, R24, R26, RZ ;  /* 0x0000001a18157210 */ /* 0x000fe40007ffe0ff */
[----:B------:R-:W-:-:S03]  /*22e0*/  ISETP.NE.AND P0, PT, R25, 0x1, PT ;  /* 0x000000011900780c */ /* 0x000fc60003f05270 */
[----:B------:R-:W-:-:S05]  /*22f0*/  IMAD.WIDE.U32 R18, R21, 0x4, R14 ;  /* 0x0000000415127825 */ /* 0x000fca00078e000e */
[----:B--2---:R1:W-:Y:S05]  /*2300*/  STG.E desc[UR6][R18.64], R17 ;  /* 0x0000001112007986 */ /* 0x0043ea000c101906 */
[----:B------:R-:W-:Y:S05]  /*2310*/  @!P0 BRA `(.L_x_40) ;  /* 0x0000000000388947 */ /* 0x000fea0003800000 */
[----:B-1----:R-:W-:-:S04]  /*2320*/  VIADD R19, R23, 0x1 ;  /* 0x0000000117137836 */ /* 0x002fc80000000000 */
[----:B------:R-:W-:-:S06]  /*2330*/  IMAD.WIDE.U32 R18, R19, 0x4, R14 ;  /* 0x0000000413127825 */ /* 0x000fcc00078e000e */
[----:B------:R-:W2:Y:S01]  /*2340*/  LDG.E R19, desc[UR6][R18.64] ;  /* 0x0000000612137981 */ /* 0x000ea2000c1e1900 */
[----:B------:R-:W-:Y:S01]  /*2350*/  VIADD R17, R21, 0x1 ;  /* 0x0000000115117836 */ /* 0x000fe20000000000 */
[----:B------:R-:W-:-:S03]  /*2360*/  ISETP.NE.AND P0, PT, R25, 0x2, PT ;  /* 0x000000021900780c */ /* 0x000fc60003f05270 */
[----:B------:R-:W-:-:S05]  /*2370*/  IMAD.WIDE.U32 R16, R17, 0x4, R14 ;  /* 0x0000000411107825 */ /* 0x000fca00078e000e */
[----:B--2---:R2:W-:Y:S05]  /*2380*/  STG.E desc[UR6][R16.64], R19 ;  /* 0x0000001310007986 */ /* 0x0045ea000c101906 */
[----:B------:R-:W-:Y:S05]  /*2390*/  @!P0 BRA `(.L_x_40) ;  /* 0x0000000000188947 */ /* 0x000fea0003800000 */
[----:B--2---:R-:W-:-:S05]  /*23a0*/  IADD3 R17, PT, PT, R23, 0x2, RZ ;  /* 0x0000000217117810 */ /* 0x004fca0007ffe0ff */
[----:B------:R-:W-:-:S06]  /*23b0*/  IMAD.WIDE.U32 R16, R17, 0x4, R14 ;  /* 0x0000000411107825 */ /* 0x000fcc00078e000e */
[----:B------:R-:W2:Y:S01]  /*23c0*/  LDG.E R17, desc[UR6][R16.64] ;  /* 0x0000000610117981 */ /* 0x000ea2000c1e1900 */
[----:B------:R-:W-:-:S04]  /*23d0*/  VIADD R21, R21, 0x2 ;  /* 0x0000000215157836 */ /* 0x000fc80000000000 */
[----:B------:R-:W-:-:S05]  /*23e0*/  IMAD.WIDE.U32 R14, R21, 0x4, R14 ;  /* 0x00000004150e7825 */ /* 0x000fca00078e000e */
[----:B--2---:R3:W-:Y:S02]  /*23f0*/  STG.E desc[UR6][R14.64], R17 ;  /* 0x000000110e007986 */ /* 0x0047e4000c101906 */
.L_x_40:
[----:B------:R-:W-:Y:S05]  /*2400*/  BSYNC.RECONVERGENT B1 ;  /* 0x0000000000017941 */ /* 0x000fea0003800200 */
.L_x_39:
[----:B------:R-:W-:Y:S01]  /*2410*/  IADD3 R2, PT, PT, R2, 0x1, -R9 ;  /* 0x0000000102027810 */ /* 0x000fe20007ffe809 */
[----:B0--3--:R-:W-:Y:S01]  /*2420*/  IMAD.IADD R14, R3, 0x1, R4 ;  /* 0x00000001030e7824 */ /* 0x009fe200078e0204 */
[----:B------:R-:W-:Y:S02]  /*2430*/  BSSY.RECONVERGENT B1, `(.L_x_44) ;  /* 0x000004d000017945 */ /* 0x000fe40003800200 */
[----:B-12---:R-:W-:-:S04]  /*2440*/  IADD3 R17, PT, PT, R4, R2, RZ ;  /* 0x0000000204117210 */ /* 0x006fc80007ffe0ff */
[----:B------:R-:W-:-:S13]  /*2450*/  ISETP.GE.U32.AND P0, PT, R17, R14, PT ;  /* 0x0000000e1100720c */ /* 0x000fda0003f06070 */
[----:B------:R-:W-:Y:S05]  /*2460*/  @P0 BRA `(.L_x_45) ;  /* 0x0000000400240947 */ /* 0x000fea0003800000 */
[C---:B------:R-:W-:Y:S01]  /*2470*/  VIMNMX R14, PT, PT, R7.reuse, 0x1, !PT ;  /* 0x00000001070e7848 */ /* 0x040fe20007fe0100 */
[----:B------:R-:W-:Y:S01]  /*2480*/  IMAD.IADD R7, R7, 0x1, R6 ;  /* 0x0000000107077824 */ /* 0x000fe200078e0206 */
[----:B------:R-:W-:Y:S03]  /*2490*/  BSSY.RECONVERGENT B2, `(.L_x_46) ;  /* 0x0000020000027945 */ /* 0x000fe60003800200 */
[----:B------:R-:W-:-:S05]  /*24a0*/  IMAD.IADD R6, R3, 0x1, R14 ;  /* 0x0000000103067824 */ /* 0x000fca00078e020e */
[----:B------:R-:W-:Y:S01]  /*24b0*/  IADD3 R9, PT, PT, R6, -R7, RZ ;  /* 0x8000000706097210 */ /* 0x000fe20007ffe0ff */
[----:B------:R-:W-:-:S03]  /*24c0*/  IMAD.IADD R6, R7, 0x1, -R6 ;  /* 0x0000000107067824 */ /* 0x000fc600078e0a06 */
[----:B------:R-:W-:Y:S02]  /*24d0*/  LOP3.LUT R18, R9, 0xf, RZ, 0xc0, !PT ;  /* 0x0000000f09127812 */ /* 0x000fe400078ec0ff */
[----:B------:R-:W-:Y:S02]  /*24e0*/  ISETP.GT.U32.AND P0, PT, R6, -0x10, PT ;  /* 0xfffffff00600780c */ /* 0x000fe40003f04070 */
[----:B------:R-:W-:-:S11]  /*24f0*/  ISETP.NE.AND P1, PT, R18, RZ, PT ;  /* 0x000000ff1200720c */ /* 0x000fd60003f25270 */
[----:B------:R-:W-:Y:S05]  /*2500*/  @P0 BRA `(.L_x_47) ;  /* 0x0000000000600947 */ /* 0x000fea0003800000 */
[----:B------:R-:W0:Y:S01]  /*2510*/  LDC.64 R6, c[0x0][0x398] ;  /* 0x0000e600ff067b82 */ /* 0x000e220000000a00 */
[----:B------:R-:W-:Y:S01]  /*2520*/  LOP3.LUT R19, R9, 0xfffffff0, RZ, 0xc0, !PT ;  /* 0xfffffff009137812 */ /* 0x000fe200078ec0ff */
[----:B------:R-:W-:-:S07]  /*2530*/  IMAD.MOV.U32 R16, RZ, RZ, RZ ;  /* 0x000000ffff107224 */ /* 0x000fce00078e00ff */
.L_x_48:
[----:B01----:R-:W-:Y:S01]  /*2540*/  IMAD.WIDE R14, R17, 0x4, R6 ;  /* 0x00000004110e7825 */ /* 0x003fe200078e0206 */
[----:B------:R-:W-:-:S03]  /*2550*/  IADD3 R16, PT, PT, R16, 0x10, RZ ;  /* 0x0000001010107810 */ /* 0x000fc60007ffe0ff */
[----:B------:R-:W-:Y:S01]  /*2560*/  VIADD R17, R17, 0x10 ;  /* 0x0000001011117836 */ /* 0x000fe20000000000 */
[----:B------:R1:W-:Y:S01]  /*2570*/  STG.E desc[UR6][R14.64], RZ ;  /* 0x000000ff0e007986 */ /* 0x0003e2000c101906 */
[----:B------:R-:W-:-:S03]  /*2580*/  ISETP.NE.AND P0, PT, R16, R19, PT ;  /* 0x000000131000720c */ /* 0x000fc60003f05270 */
[----:B------:R1:W-:Y:S04]  /*2590*/  STG.E desc[UR6][R14.64+0x4], RZ ;  /* 0x000004ff0e007986 */ /* 0x0003e8000c101906 */
        /* <DEDUP_REMOVED lines=13> */
[----:B------:R1:W-:Y:S01]  /*2670*/  STG.E desc[UR6][R14.64+0x3c], RZ ;  /* 0x00003cff0e007986 */ /* 0x0003e2000c101906 */
[----:B------:R-:W-:Y:S05]  /*2680*/  @P0 BRA `(.L_x_48) ;  /* 0xfffffffc00ac0947 */ /* 0x000fea000383ffff */
.L_x_47:
[----:B------:R-:W-:Y:S05]  /*2690*/  BSYNC.RECONVERGENT B2 ;  /* 0x0000000000027941 */ /* 0x000fea0003800200 */
.L_x_46:
[----:B------:R-:W-:Y:S05]  /*26a0*/  @!P1 BRA `(.L_x_45) ;  /* 0x0000000000949947 */ /* 0x000fea0003800000 */
[----:B------:R-:W-:Y:S01]  /*26b0*/  ISETP.GE.U32.AND P0, PT, R18, 0x8, PT ;  /* 0x000000081200780c */ /* 0x000fe20003f06070 */
[----:B------:R-:W-:Y:S01]  /*26c0*/  BSSY.RECONVERGENT B2, `(.L_x_49) ;  /* 0x000000f000027945 */ /* 0x000fe20003800200 */
[----:B-1----:R-:W-:-:S04]  /*26d0*/  LOP3.LUT R14, R9, 0x7, RZ, 0xc0, !PT ;  /* 0x00000007090e7812 */ /* 0x002fc800078ec0ff */
[----:B------:R-:W-:-:S07]  /*26e0*/  ISETP.NE.AND P1, PT, R14, RZ, PT ;  /* 0x000000ff0e00720c */ /* 0x000fce0003f25270 */
[----:B------:R-:W-:Y:S06]  /*26f0*/  @!P0 BRA `(.L_x_50) ;  /* 0x00000000002c8947 */ /* 0x000fec0003800000 */
[----:B------:R-:W0:Y:S02]  /*2700*/  LDC.64 R6, c[0x0][0x398] ;  /* 0x0000e600ff067b82 */ /* 0x000e240000000a00 */
[----:B0-----:R-:W-:-:S04]  /*2710*/  IMAD.WIDE R6, R17, 0x4, R6 ;  /* 0x0000000411067825 */ /* 0x001fc800078e0206 */
[----:B------:R-:W-:Y:S01]  /*2720*/  VIADD R17, R17, 0x8 ;  /* 0x0000000811117836 */ /* 0x000fe20000000000 */
[----:B------:R0:W-:Y:S04]  /*2730*/  STG.E desc[UR6][R6.64], RZ ;  /* 0x000000ff06007986 */ /* 0x0001e8000c101906 */
[----:B------:R0:W-:Y:S04]  /*2740*/  STG.E desc[UR6][R6.64+0x4], RZ ;  /* 0x000004ff06007986 */ /* 0x0001e8000c101906 */
[----:B------:R0:W-:Y:S04]  /*2750*/  STG.E desc[UR6][R6.64+0x8], RZ ;  /* 0x000008ff06007986 */ /* 0x0001e8000c101906 */
[----:B------:R0:W-:Y:S04]  /*2760*/  STG.E desc[UR6][R6.64+0xc], RZ ;  /* 0x00000cff06007986 */ /* 0x0001e8000c101906 */
[----:B------:R0:W-:Y:S04]  /*2770*/  STG.E desc[UR6][R6.64+0x10], RZ ;  /* 0x000010ff06007986 */ /* 0x0001e8000c101906 */
[----:B------:R0:W-:Y:S04]  /*2780*/  STG.E desc[UR6][R6.64+0x14], RZ ;  /* 0x000014ff06007986 */ /* 0x0001e8000c101906 */
[----:B------:R0:W-:Y:S04]  /*2790*/  STG.E desc[UR6][R6.64+0x18], RZ ;  /* 0x000018ff06007986 */ /* 0x0001e8000c101906 */
[----:B------:R0:W-:Y:S02]  /*27a0*/  STG.E desc[UR6][R6.64+0x1c], RZ ;  /* 0x00001cff06007986 */ /* 0x0001e4000c101906 */
.L_x_50:
[----:B------:R-:W-:Y:S05]  /*27b0*/  BSYNC.RECONVERGENT B2 ;  /* 0x0000000000027941 */ /* 0x000fea0003800200 */
.L_x_49:
[----:B------:R-:W-:Y:S05]  /*27c0*/  @!P1 BRA `(.L_x_45) ;  /* 0x00000000004c9947 */ /* 0x000fea0003800000 */
[----:B------:R-:W-:Y:S02]  /*27d0*/  ISETP.GE.U32.AND P0, PT, R14, 0x4, PT ;  /* 0x000000040e00780c */ /* 0x000fe40003f06070 */
[----:B------:R-:W-:-:S04]  /*27e0*/  LOP3.LUT R9, R9, 0x3, RZ, 0xc0, !PT ;  /* 0x0000000309097812 */ /* 0x000fc800078ec0ff */
[----:B------:R-:W-:-:S07]  /*27f0*/  ISETP.NE.AND P1, PT, R9, RZ, PT ;  /* 0x000000ff0900720c */ /* 0x000fce0003f25270 */
[----:B0-----:R-:W0:Y:S02]  /*2800*/  @P0 LDC.64 R6, c[0x0][0x398] ;  /* 0x0000e600ff060b82 */ /* 0x001e240000000a00 */
[C---:B0-----:R-:W-:Y:S01]  /*2810*/  @P0 IMAD.WIDE R6, R17.reuse, 0x4, R6 ;  /* 0x0000000411060825 */ /* 0x041fe200078e0206 */
[----:B------:R-:W-:-:S04]  /*2820*/  @P0 IADD3 R17, PT, PT, R17, 0x4, RZ ;  /* 0x0000000411110810 */ /* 0x000fc80007ffe0ff */
[----:B------:R2:W-:Y:S04]  /*2830*/  @P0 STG.E desc[UR6][R6.64], RZ ;  /* 0x000000ff06000986 */ /* 0x0005e8000c101906 */
[----:B------:R2:W-:Y:S04]  /*2840*/  @P0 STG.E desc[UR6][R6.64+0x4], RZ ;  /* 0x000004ff06000986 */ /* 0x0005e8000c101906 */
[----:B------:R2:W-:Y:S04]  /*2850*/  @P0 STG.E desc[UR6][R6.64+0x8], RZ ;  /* 0x000008ff06000986 */ /* 0x0005e8000c101906 */
[----:B------:R2:W-:Y:S01]  /*2860*/  @P0 STG.E desc[UR6][R6.64+0xc], RZ ;  /* 0x00000cff06000986 */ /* 0x0005e2000c101906 */
[----:B------:R-:W-:Y:S05]  /*2870*/  @!P1 BRA `(.L_x_45) ;  /* 0x0000000000209947 */ /* 0x000fea0003800000 */
[----:B--2---:R-:W0:Y:S01]  /*2880*/  LDC.64 R6, c[0x0][0x398] ;  /* 0x0000e600ff067b82 */ /* 0x004e220000000a00 */
[----:B------:R-:W-:Y:S01]  /*2890*/  ISETP.NE.AND P0, PT, R9, 0x1, PT ;  /* 0x000000010900780c */ /* 0x000fe20003f05270 */
[----:B0-----:R-:W-:-:S05]  /*28a0*/  IMAD.WIDE R6, R17, 0x4, R6 ;  /* 0x0000000411067825 */ /* 0x001fca00078e0206 */
[----:B------:R3:W-:Y:S07]  /*28b0*/  STG.E desc[UR6][R6.64], RZ ;  /* 0x000000ff06007986 */ /* 0x0007ee000c101906 */
[----:B------:R-:W-:Y:S05]  /*28c0*/  @!P0 BRA `(.L_x_45) ;  /* 0x00000000000c8947 */ /* 0x000fea0003800000 */
[----:B------:R-:W-:Y:S01]  /*28d0*/  ISETP.NE.AND P0, PT, R9, 0x2, PT ;  /* 0x000000020900780c */ /* 0x000fe20003f05270 */
[----:B------:R4:W-:-:S12]  /*28e0*/  STG.E desc[UR6][R6.64+0x4], RZ ;  /* 0x000004ff06007986 */ /* 0x0009d8000c101906 */
[----:B------:R4:W-:Y:S02]  /*28f0*/  @P0 STG.E desc[UR6][R6.64+0x8], RZ ;  /* 0x000008ff06000986 */ /* 0x0009e4000c101906 */
.L_x_45:
[----:B------:R-:W-:Y:S05]  /*2900*/  BSYNC.RECONVERGENT B1 ;  /* 0x0000000000017941 */ /* 0x000fea0003800200 */
.L_x_44:
[----:B------:R-:W-:-:S13]  /*2910*/  ISETP.GE.U32.AND P0, PT, R2, 0x2, PT ;  /* 0x000000020200780c */ /* 0x000fda0003f06070 */
[----:B------:R-:W-:Y:S05]  /*2920*/  @P0 BRA `(.L_x_51) ;  /* 0xffffffd800b40947 */ /* 0x000fea000383ffff */
.L_x_7:
[----:B------:R-:W-:Y:S05]  /*2930*/  BSYNC.RECONVERGENT B0 ;  /* 0x0000000000007941 */ /* 0x000fea0003800200 */
.L_x_6:
[----:B------:R-:W-:Y:S05]  /*2940*/  WARPSYNC.ALL ;  /* 0x0000000000007948 */ /* 0x000fea0003800000 */
[----:B------:R-:W1:Y:S01]  /*2950*/  LDC.64 R4, c[0x0][0x398] ;  /* 0x0000e600ff047b82 */ /* 0x000e620000000a00 */
[----:B-----5:R-:W-:-:S07]  /*2960*/  IMAD R3, R3, R0, RZ ;  /* 0x0000000003037224 */ /* 0x020fce00078e02ff */
[----:B0-234-:R-:W0:Y:S01]  /*2970*/  LDC.64 R6, c[0x0][0x3c0] ;  /* 0x0000f000ff067b82 */ /* 0x01de220000000a00 */
[----:B-1----:R-:W-:-:S07]  /*2980*/  IMAD.WIDE.U32 R4, R3, 0x4, R4 ;  /* 0x0000000403047825 */ /* 0x002fce00078e0004 */
[----:B------:R-:W1:Y:S01]  /*2990*/  LDC.64 R2, c[0x0][0x388] ;  /* 0x0000e200ff027b82 */ /* 0x000e620000000a00 */
[----:B------:R-:W2:Y:S01]  /*29a0*/  LDG.E R4, desc[UR6][R4.64] ;  /* 0x0000000604047981 */ /* 0x000ea2000c1e1900 */
[----:B0-----:R-:W-:-:S06]  /*29b0*/  IMAD.WIDE.U32 R6, R0, 0x4, R6 ;  /* 0x0000000400067825 */ /* 0x001fcc00078e0006 */
[----:B------:R-:W2:Y:S01]  /*29c0*/  LDG.E R7, desc[UR6][R6.64] ;  /* 0x0000000606077981 */ /* 0x000ea2000c1e1900 */
[----:B------:R-:W0:Y:S01]  /*29d0*/  LDC.64 R10, c[0x0][0x380] ;  /* 0x0000e000ff0a7b82 */ /* 0x000e220000000a00 */
[----:B------:R-:W-:Y:S01]  /*29e0*/  ISETP.NE.AND P0, PT, R0, RZ, PT ;  /* 0x000000ff0000720c */ /* 0x000fe20003f05270 */
[----:B--2---:R-:W-:-:S04]  /*29f0*/  FFMA R8, -R4, R7, R4 ;  /* 0x0000000704087223 */ /* 0x004fc80000000104 */
[----:B------:R-:W-:Y:S01]  /*2a00*/  FADD R13, -R7, R8 ;  /* 0x00000008070d7221 */ /* 0x000fe20000000100 */
[----:B-1----:R-:W-:-:S05]  /*2a10*/  IMAD.WIDE.U32 R8, R0, 0x4, R2 ;  /* 0x0000000400087825 */ /* 0x002fca00078e0002 */
[----:B------:R1:W-:Y:S01]  /*2a20*/  STG.E desc[UR6][R8.64], R13 ;  /* 0x0000000d08007986 */ /* 0x0003e2000c101906 */
[----:B------:R-:W-:Y:S06]  /*2a30*/  BAR.SYNC.DEFER_BLOCKING 0x0 ;  /* 0x0000000000007b1d */ /* 0x000fec0000010000 */
[----:B0-----:R1:W-:Y:S01]  /*2a40*/  STG.E desc[UR6][R10.64], RZ ;  /* 0x000000ff0a007986 */ /* 0x0013e2000c101906 */
[----:B------:R-:W-:Y:S05]  /*2a50*/  @P0 EXIT ;  /* 0x000000000000094d */ /* 0x000fea0003800000 */
[----:B------:R-:W0:Y:S01]  /*2a60*/  LDC R0, c[0x0][0x360] ;  /* 0x0000d800ff007b82 */ /* 0x000e220000000800 */
[----:B------:R-:W-:Y:S02]  /*2a70*/  IMAD.MOV.U32 R14, RZ, RZ, RZ ;  /* 0x000000ffff0e7224 */ /* 0x000fe400078e00ff */
[----:B------:R-:W-:Y:S01]  /*2a80*/  IMAD.MOV.U32 R7, RZ, RZ, RZ ;  /* 0x000000ffff077224 */ /* 0x000fe200078e00ff */
[C---:B0-----:R-:W-:Y:S02]  /*2a90*/  ISETP.GE.U32.AND P0, PT, R0.reuse, 0x10, PT ;  /* 0x000000100000780c */ /* 0x041fe40003f06070 */
[----:B------:R-:W-:-:S04]  /*2aa0*/  LOP3.LUT R22, R0, 0xf, RZ, 0xc0, !PT ;  /* 0x0000000f00167812 */ /* 0x000fc800078ec0ff */
[----:B------:R-:W-:-:S07]  /*2ab0*/  ISETP.NE.AND P1, PT, R22, RZ, PT ;  /* 0x000000ff1600720c */ /* 0x000fce0003f25270 */
[----:B------:R-:W-:Y:S06]  /*2ac0*/  @!P0 BRA `(.L_x_52) ;  /* 0x0000000000b88947 */ /* 0x000fec0003800000 */
[----:B------:R-:W0:Y:S01]  /*2ad0*/  LDCU.64 UR4, c[0x0][0x388] ;  /* 0x00007100ff0477ac */ /* 0x000e220008000a00 */
[C---:B-1----:R-:W-:Y:S01]  /*2ae0*/  LOP3.LUT R10, R0.reuse, 0xfffffff0, RZ, 0xc0, !PT ;  /* 0xfffffff0000a7812 */ /* 0x042fe200078ec0ff */
[----:B------:R-:W-:Y:S01]  /*2af0*/  HFMA2 R14, -RZ, RZ, 0, 0 ;  /* 0x00000000ff0e7431 */ /* 0x000fe200000001ff */
[----:B------:R-:W-:-:S03]  /*2b00*/  LOP3.LUT R7, R0, 0x7f0, RZ, 0xc0, !PT ;  /* 0x000007f000077812 */ /* 0x000fc600078ec0ff */
[----:B------:R-:W-:Y:S01]  /*2b10*/  IMAD.MOV R10, RZ, RZ, -R10 ;  /* 0x000000ffff0a7224 */ /* 0x000fe200078e0a0a */
[----:B0-----:R-:W-:-:S04]  /*2b20*/  UIADD3 UR4, UP0, UPT, UR4, 0x20, URZ ;  /* 0x0000002004047890 */ /* 0x001fc8000ff1e0ff */
[----:B------:R-:W-:Y:S02]  /*2b30*/  UIADD3.X UR5, UPT, UPT, URZ, UR5, URZ, UP0, !UPT ;  /* 0x00000005ff057290 */ /* 0x000fe400087fe4ff */
[----:B------:R-:W-:-:S04]  /*2b40*/  IMAD.U32 R4, RZ, RZ, UR4 ;  /* 0x00000004ff047e24 */ /* 0x000fc8000f8e00ff */
[----:B------:R-:W-:-:S07]  /*2b50*/  MOV R5, UR5 ;  /* 0x0000000500057c02 */ /* 0x000fce0008000f00 */
.L_x_53:
[----:B------:R-:W2:Y:S04]  /*2b60*/  LDG.E R21, desc[UR6][R4.64+-0x20] ;  /* 0xffffe00604157981 */ /* 0x000ea8000c1e1900 */
[----:B------:R-:W3:Y:S04]  /*2b70*/  LDG.E R20, desc[UR6][R4.64+-0x1c] ;  /* 0xffffe40604147981 */ /* 0x000ee8000c1e1900 */
[----:B------:R-:W4:Y:S04]  /*2b80*/  LDG.E R23, desc[UR6][R4.64+-0x18] ;  /* 0xffffe80604177981 */ /* 0x000f28000c1e1900 */
[----:B------:R-:W5:Y:S04]  /*2b90*/  LDG.E R25, desc[UR6][R4.64+-0x14] ;  /* 0xffffec0604197981 */ /* 0x000f68000c1e1900 */
        /* <DEDUP_REMOVED lines=11> */
[----:B------:R0:W5:Y:S01]  /*2c50*/  LDG.E R6, desc[UR6][R4.64+0x1c] ;  /* 0x00001c0604067981 */ /* 0x000162000c1e1900 */
[----:B------:R-:W-:-:S05]  /*2c60*/  VIADD R10, R10, 0x10 ;  /* 0x000000100a0a7836 */ /* 0x000fca0000000000 */
[----:B------:R-:W-:Y:S02]  /*2c70*/  ISETP.NE.AND P0, PT, R10, RZ, PT ;  /* 0x000000ff0a00720c */ /* 0x000fe40003f05270 */
[----:B0-----:R-:W-:-:S05]  /*2c80*/  IADD3 R4, P2, PT, R4, 0x40, RZ ;  /* 0x0000004004047810 */ /* 0x001fca0007f5e0ff */
[----:B------:R-:W-:Y:S02]  /*2c90*/  IMAD.X R5, RZ, RZ, R5, P2 ;  /* 0x000000ffff057224 */ /* 0x000fe400010e0605 */
[----:B--2---:R-:W-:-:S04]  /*2ca0*/  FADD R21, R21, R14 ;  /* 0x0000000e15157221 */ /* 0x004fc80000000000 */
[----:B---3--:R-:W-:-:S04]  /*2cb0*/  FADD R20, R21, R20 ;  /* 0x0000001415147221 */ /* 0x008fc80000000000 */
[----:B----4-:R-:W-:-:S04]  /*2cc0*/  FADD R20, R20, R23 ;  /* 0x0000001714147221 */ /* 0x010fc80000000000 */
[----:B-----5:R-:W-:-:S04]  /*2cd0*/  FADD R20, R20, R25 ;  /* 0x0000001914147221 */ /* 0x020fc80000000000 */
[----:B------:R-:W-:-:S04]  /*2ce0*/  FADD R20, R20, R27 ;  /* 0x0000001b14147221 */ /* 0x000fc80000000000 */
        /* <DEDUP_REMOVED lines=10> */
[----:B------:R-:W-:Y:S01]  /*2d90*/  FADD R14, R9, R6 ;  /* 0x00000006090e7221 */ /* 0x000fe20000000000 */
[----:B------:R-:W-:Y:S06]  /*2da0*/  @P0 BRA `(.L_x_53) ;  /* 0xfffffffc006c0947 */ /* 0x000fec000383ffff */
.L_x_52:
[----:B------:R-:W-:Y:S05]  /*2db0*/  @!P1 BRA `(.L_x_54) ;  /* 0x0000000000c49947 */ /* 0x000fea0003800000 */
[----:B------:R-:W-:Y:S02]  /*2dc0*/  ISETP.GE.U32.AND P0, PT, R22, 0x8, PT ;  /* 0x000000081600780c */ /* 0x000fe40003f06070 */
[----:B-1----:R-:W-:-:S04]  /*2dd0*/  LOP3.LUT R8, R0, 0x7, RZ, 0xc0, !PT ;  /* 0x0000000700087812 */ /* 0x002fc800078ec0ff */
[----:B------:R-:W-:-:S07]  /*2de0*/  ISETP.NE.AND P1, PT, R8, RZ, PT ;  /* 0x000000ff0800720c */ /* 0x000fce0003f25270 */
[----:B------:R-:W-:Y:S06]  /*2df0*/  @!P0 BRA `(.L_x_55) ;  /* 0x0000000000488947 */ /* 0x000fec0003800000 */
[----:B------:R-:W-:-:S05]  /*2e00*/  IMAD.WIDE.U32 R4, R7, 0x4, R2 ;  /* 0x0000000407047825 */ /* 0x000fca00078e0002 */
[----:B------:R-:W2:Y:S04]  /*2e10*/  LDG.E R9, desc[UR6][R4.64] ;  /* 0x0000000604097981 */ /* 0x000ea8000c1e1900 */
[----:B------:R-:W3:Y:S04]  /*2e20*/  LDG.E R6, desc[UR6][R4.64+0x4] ;  /* 0x0000040604067981 */ /* 0x000ee8000c1e1900 */
[----:B------:R-:W4:Y:S04]  /*2e30*/  LDG.E R11, desc[UR6][R4.64+0x8] ;  /* 0x00000806040b7981 */ /* 0x000f28000c1e1900 */
[----:B------:R-:W5:Y:S04]  /*2e40*/  LDG.E R13, desc[UR6][R4.64+0xc] ;  /* 0x00000c06040d7981 */ /* 0x000f68000c1e1900 */
[----:B------:R-:W5:Y:S04]  /*2e50*/  LDG.E R15, desc[UR6][R4.64+0x10] ;  /* 0x00001006040f7981 */ /* 0x000f68000c1e1900 */
[----:B------:R-:W5:Y:S04]  /*2e60*/  LDG.E R17, desc[UR6][R4.64+0x14] ;  /* 0x0000140604117981 */ /* 0x000f68000c1e1900 */
[----:B------:R-:W5:Y:S04]  /*2e70*/  LDG.E R19, desc[UR6][R4.64+0x18] ;  /* 0x0000180604137981 */ /* 0x000f68000c1e1900 */
[----:B------:R-:W5:Y:S01]  /*2e80*/  LDG.E R21, desc[UR6][R4.64+0x1c] ;  /* 0x00001c0604157981 */ /* 0x000f62000c1e1900 */
[----:B------:R-:W-:Y:S01]  /*2e90*/  IADD3 R7, PT, PT, R7, 0x8, RZ ;  /* 0x0000000807077810 */ /* 0x000fe20007ffe0ff */
[----:B--2---:R-:W-:-:S04]  /*2ea0*/  FADD R9, R14, R9 ;  /* 0x000000090e097221 */ /* 0x004fc80000000000 */
[----:B---3--:R-:W-:-:S04]  /*2eb0*/  FADD R6, R9, R6 ;  /* 0x0000000609067221 */ /* 0x008fc80000000000 */
[----:B----4-:R-:W-:-:S04]  /*2ec0*/  FADD R6, R6, R11 ;  /* 0x0000000b06067221 */ /* 0x010fc80000000000 */
[----:B-----5:R-:W-:-:S04]  /*2ed0*/  FADD R6, R6, R13 ;  /* 0x0000000d06067221 */ /* 0x020fc80000000000 */
[----:B------:R-:W-:-:S04]  /*2ee0*/  FADD R6, R6, R15 ;  /* 0x0000000f06067221 */ /* 0x000fc80000000000 */
[----:B------:R-:W-:-:S04]  /*2ef0*/  FADD R6, R6, R17 ;  /* 0x0000001106067221 */ /* 0x000fc80000000000 */
[----:B------:R-:W-:-:S04]  /*2f00*/  FADD R6, R6, R19 ;  /* 0x0000001306067221 */ /* 0x000fc80000000000 */
[----:B------:R-:W-:-:S07]  /*2f10*/  FADD R14, R6, R21 ;  /* 0x00000015060e7221 */ /* 0x000fce0000000000 */
.L_x_55:
[----:B------:R-:W-:Y:S05]  /*2f20*/  @!P1 BRA `(.L_x_54) ;  /* 0x0000000000689947 */ /* 0x000fea0003800000 */
[----:B------:R-:W-:Y:S02]  /*2f30*/  ISETP.GE.U32.AND P0, PT, R8, 0x4, PT ;  /* 0x000000040800780c */ /* 0x000fe40003f06070 */
[----:B------:R-:W-:-:S04]  /*2f40*/  LOP3.LUT R6, R0, 0x3, RZ, 0xc0, !PT ;  /* 0x0000000300067812 */ /* 0x000fc800078ec0ff */
[----:B------:R-:W-:-:S07]  /*2f50*/  ISETP.NE.AND P1, PT, R6, RZ, PT ;  /* 0x000000ff0600720c */ /* 0x000fce0003f25270 */
[----:B------:R-:W-:Y:S06]  /*2f60*/  @!P0 BRA `(.L_x_56) ;  /* 0x0000000000288947 */ /* 0x000fec0003800000 */
[----:B------:R-:W-:-:S05]  /*2f70*/  IMAD.WIDE.U32 R4, R7, 0x4, R2 ;  /* 0x0000000407047825 */ /* 0x000fca00078e0002 */
[----:B------:R-:W2:Y:S04]  /*2f80*/  LDG.E R9, desc[UR6][R4.64] ;  /* 0x0000000604097981 */ /* 0x000ea8000c1e1900 */
[----:B------:R-:W3:Y:S04]  /*2f90*/  LDG.E R8, desc[UR6][R4.64+0x4] ;  /* 0x0000040604087981 */ /* 0x000ee8000c1e1900 */
[----:B------:R-:W4:Y:S04]  /*2fa0*/  LDG.E R11, desc[UR6][R4.64+0x8] ;  /* 0x00000806040b7981 */ /* 0x000f28000c1e1900 */
[----:B------:R-:W5:Y:S01]  /*2fb0*/  LDG.E R13, desc[UR6][R4.64+0xc] ;  /* 0x00000c06040d7981 */ /* 0x000f62000c1e1900 */
[----:B------:R-:W-:-:S02]  /*2fc0*/  VIADD R7, R7, 0x4 ;  /* 0x0000000407077836 */ /* 0x000fc40000000000 */
[----:B--2---:R-:W-:-:S04]  /*2fd0*/  FADD R9, R14, R9 ;  /* 0x000000090e097221 */ /* 0x004fc80000000000 */
[----:B---3--:R-:W-:-:S04]  /*2fe0*/  FADD R8, R9, R8 ;  /* 0x0000000809087221 */ /* 0x008fc80000000000 */
[----:B----4-:R-:W-:-:S04]  /*2ff0*/  FADD R8, R8, R11 ;  /* 0x0000000b08087221 */ /* 0x010fc80000000000 */
[----:B-----5:R-:W-:-:S07]  /*3000*/  FADD R14, R8, R13 ;  /* 0x0000000d080e7221 */ /* 0x020fce0000000000 */
.L_x_56:
[----:B------:R-:W-:Y:S05]  /*3010*/  @!P1 BRA `(.L_x_54) ;  /* 0x00000000002c9947 */ /* 0x000fea0003800000 */
[----:B------:R-:W-:-:S04]  /*3020*/  IMAD.WIDE.U32 R2, R7, 0x4, R2 ;  /* 0x0000000407027825 */ /* 0x000fc800078e0002 */
[----:B------:R-:W-:Y:S01]  /*3030*/  IMAD.MOV R6, RZ, RZ, -R6 ;  /* 0x000000ffff067224 */ /* 0x000fe200078e0a06 */
[----:B------:R-:W-:-:S07]  /*3040*/  MOV R5, R3 ;  /* 0x0000000300057202 */ /* 0x000fce0000000f00 */
.L_x_57:
[----:B------:R-:W-:-:S06]  /*3050*/  IMAD.MOV.U32 R3, RZ, RZ, R5 ;  /* 0x000000ffff037224 */ /* 0x000fcc00078e0005 */
[----:B------:R0:W2:Y:S01]  /*3060*/  LDG.E R3, desc[UR6][R2.64] ;  /* 0x0000000602037981 */ /* 0x0000a2000c1e1900 */
[----:B------:R-:W-:-:S05]  /*3070*/  VIADD R6, R6, 0x1 ;  /* 0x0000000106067836 */ /* 0x000fca0000000000 */
[----:B------:R-:W-:Y:S02]  /*3080*/  ISETP.NE.AND P0, PT, R6, RZ, PT ;  /* 0x000000ff0600720c */ /* 0x000fe40003f05270 */
[----:B0-----:R-:W-:-:S04]  /*3090*/  IADD3 R2, P1, PT, R2, 0x4, RZ ;  /* 0x0000000402027810 */ /* 0x001fc80007f3e0ff */
[----:B------:R-:W-:Y:S01]  /*30a0*/  IADD3.X R5, PT, PT, RZ, R5, RZ, P1, !PT ;  /* 0x00000005ff057210 */ /* 0x000fe20000ffe4ff */
[----:B--2---:R-:W-:-:S06]  /*30b0*/  FADD R14, R3, R14 ;  /* 0x0000000e030e7221 */ /* 0x004fcc0000000000 */
[----:B------:R-:W-:Y:S05]  /*30c0*/  @P0 BRA `(.L_x_57) ;  /* 0xfffffffc00e00947 */ /* 0x000fea000383ffff */
.L_x_54:
[----:B------:R-:W0:Y:S02]  /*30d0*/  LDC.64 R2, c[0x0][0x3b8] ;  /* 0x0000ee00ff027b82 */ /* 0x000e240000000a00 */
[----:B0-----:R-:W2:Y:S02]  /*30e0*/  LDG.E R2, desc[UR6][R2.64] ;  /* 0x0000000602027981 */ /* 0x001ea4000c1e1900 */
[----:B--2---:R-:W-:-:S13]  /*30f0*/  ISETP.NE.AND P0, PT, R2, 0x1, PT ;  /* 0x000000010200780c */ /* 0x004fda0003f05270 */
[----:B------:R-:W-:Y:S05]  /*3100*/  @!P0 BRA `(.L_x_58) ;  /* 0x0000000000448947 */ /* 0x000fea0003800000 */
[----:B------:R-:W-:-:S13]  /*3110*/  ISETP.NE.AND P0, PT, R2, RZ, PT ;  /* 0x000000ff0200720c */ /* 0x000fda0003f05270 */
[----:B------:R-:W-:Y:S05]  /*3120*/  @P0 EXIT ;  /* 0x000000000000094d */ /* 0x000fea0003800000 */
[----:B------:R-:W-:-:S04]  /*3130*/  I2FP.F32.U32 R15, R0 ;  /* 0x00000000000f7245 */ /* 0x000fc80000201000 */
[----:B------:R-:W0:Y:S08]  /*3140*/  MUFU.RCP R0, R15 ;  /* 0x0000000f00007308 */ /* 0x000e300000001000 */
[----:B------:R-:W2:Y:S01]  /*3150*/  FCHK P0, R14, R15 ;  /* 0x0000000f0e007302 */ /* 0x000ea20000000000 */
[----:B0-----:R-:W-:-:S04]  /*3160*/  FFMA R3, -R15, R0, 1 ;  /* 0x3f8000000f037423 */ /* 0x001fc80000000100 */
[----:B------:R-:W-:-:S04]  /*3170*/  FFMA R0, R0, R3, R0 ;  /* 0x0000000300007223 */ /* 0x000fc80000000000 */
[----:B------:R-:W-:-:S04]  /*3180*/  FFMA R3, R0, R14, RZ ;  /* 0x0000000e00037223 */ /* 0x000fc800000000ff */
[----:B------:R-:W-:-:S04]  /*3190*/  FFMA R2, -R15, R3, R14 ;  /* 0x000000030f027223 */ /* 0x000fc8000000010e */
[----:B------:R-:W-:Y:S01]  /*31a0*/  FFMA R5, R0, R2, R3 ;  /* 0x0000000200057223 */ /* 0x000fe20000000003 */
[----:B--2---:R-:W-:Y:S06]  /*31b0*/  @!P0 BRA `(.L_x_59) ;  /* 0x00000000000c8947 */ /* 0x004fec0003800000 */
[----:B------:R-:W-:-:S07]  /*31c0*/  MOV R16, 0x31e0 ;  /* 0x000031e000107802 */ /* 0x000fce0000000f00 */
[----:B-1----:R-:W-:Y:S05]  /*31d0*/  CALL.REL.NOINC `($__internal_0_$__cuda_sm3x_div_rn_noftz_f32_slowpath) ;  /* 0x0000000000b47944 */ /* 0x002fea0003c00000 */
[----:B------:R-:W-:-:S07]  /*31e0*/  IMAD.MOV.U32 R5, RZ, RZ, R23 ;  /* 0x000000ffff057224 */ /* 0x000fce00078e0017 */
.L_x_59:
[----:B------:R-:W0:Y:S02]  /*31f0*/  LDC.64 R2, c[0x0][0x380] ;  /* 0x0000e000ff027b82 */ /* 0x000e240000000a00 */
[----:B0-----:R-:W-:Y:S01]  /*3200*/  STG.E desc[UR6][R2.64], R5 ;  /* 0x0000000502007986 */ /* 0x001fe2000c101906 */
[----:B------:R-:W-:Y:S05]  /*3210*/  EXIT ;  /* 0x000000000000794d */ /* 0x000fea0003800000 */
.L_x_58:
        /* <DEDUP_REMOVED lines=9> */
[----:B------:R-:W-:Y:S01]  /*32b0*/  IMAD.MOV.U32 R15, RZ, RZ, R3 ;  /* 0x000000ffff0f7224 */ /* 0x000fe200078e0003 */
[----:B------:R-:W-:-:S07]  /*32c0*/  MOV R16, 0x32e0 ;  /* 0x000032e000107802 */ /* 0x000fce0000000f00 */
[----:B-1----:R-:W-:Y:S05]  /*32d0*/  CALL.REL.NOINC `($__internal_0_$__cuda_sm3x_div_rn_noftz_f32_slowpath) ;  /* 0x0000000000747944 */ /* 0x002fea0003c00000 */
[----:B------:R-:W-:-:S07]  /*32e0*/  MOV R2, R23 ;  /* 0x0000001700027202 */ /* 0x000fce0000000f00 */
.L_x_60:
[----:B------:R-:W0:Y:S02]  /*32f0*/  LDC.64 R4, c[0x0][0x3a8] ;  /* 0x0000ea00ff047b82 */ /* 0x000e240000000a00 */
[----:B0-----:R0:W2:Y:S01]  /*3300*/  LDG.E R6, desc[UR6][R4.64] ;  /* 0x0000000604067981 */ /* 0x0010a2000c1e1900 */
[C---:B------:R-:W-:Y:S02]  /*3310*/  VIADD R0, R3.reuse, 0xc0d55555 ;  /* 0xc0d5555503007836 */ /* 0x040fe40000000000 */
[----:B-1----:R-:W-:Y:S01]  /*3320*/  HFMA2 R8, -RZ, RZ, 1.5048828125, 33.21875 ;  /* 0x3e055027ff087431 */ /* 0x002fe200000001ff */
[C---:B------:R-:W-:Y:S02]  /*3330*/  ISETP.GT.U32.AND P0, PT, R3.reuse, 0x7f7fffff, PT ;  /* 0x7f7fffff0300780c */ /* 0x040fe40003f04070 */
[----:B------:R-:W-:Y:S01]  /*3340*/  LOP3.LUT R0, R0, 0xff800000, RZ, 0xc0, !PT ;  /* 0xff80000000007812 */ /* 0x000fe200078ec0ff */
[----:B0-----:R-:W0:Y:S04]  /*3350*/  LDC.64 R4, c[0x0][0x380] ;  /* 0x0000e000ff047b82 */ /* 0x001e280000000a00 */
[----:B------:R-:W-:Y:S01]  /*3360*/  IMAD.IADD R7, R3, 0x1, -R0 ;  /* 0x0000000103077824 */ /* 0x000fe200078e0a00 */
[----:B------:R-:W-:-:S03]  /*3370*/  I2FP.F32.S32 R0, R0 ;  /* 0x0000000000007245 */ /* 0x000fc60000201400 */
[----:B------:R-:W-:Y:S02]  /*3380*/  FADD R7, R7, -1 ;  /* 0xbf80000007077421 */ /* 0x000fe40000000000 */
[----:B------:R-:W-:Y:S02]  /*3390*/  FFMA R0, R0, 1.1920928955078125e-07, RZ ;  /* 0x3400000000007823 */ /* 0x000fe400000000ff */
[----:B------:R-:W-:-:S04]  /*33a0*/  FFMA R8, R7, -R8, 0.14084610342979431152 ;  /* 0x3e1039f607087423 */ /* 0x000fc80000000808 */
[----:B------:R-:W-:-:S04]  /*33b0*/  FFMA R8, R7, R8, -0.12148627638816833496 ;  /* 0xbdf8cdcc07087423 */ /* 0x000fc80000000008 */
[----:B------:R-:W-:-:S04]  /*33c0*/  FFMA R8, R7, R8, 0.13980610668659210205 ;  /* 0x3e0f295507087423 */ /* 0x000fc80000000008 */
[----:B------:R-:W-:-:S04]  /*33d0*/  FFMA R8, R7, R8, -0.16684235632419586182 ;  /* 0xbe2ad8b907087423 */ /* 0x000fc80000000008 */
[----:B------:R-:W-:-:S04]  /*33e0*/  FFMA R8, R7, R8, 0.20012299716472625732 ;  /* 0x3e4ced0b07087423 */ /* 0x000fc80000000008 */
[----:B------:R-:W-:-:S04]  /*33f0*/  FFMA R8, R7, R8, -0.24999669194221496582 ;  /* 0xbe7fff2207087423 */ /* 0x000fc80000000008 */
[----:B------:R-:W-:-:S04]  /*3400*/  FFMA R8, R7, R8, 0.33333182334899902344 ;  /* 0x3eaaaa7807087423 */ /* 0x000fc80000000008 */
[----:B------:R-:W-:-:S04]  /*3410*/  FFMA R8, R7, R8, -0.5 ;  /* 0xbf00000007087423 */ /* 0x000fc80000000008 */
[----:B------:R-:W-:-:S04]  /*3420*/  FMUL R8, R7, R8 ;  /* 0x0000000807087220 */ /* 0x000fc80000400000 */
[----:B------:R-:W-:Y:S01]  /*3430*/  FFMA R7, R7, R8, R7 ;  /* 0x0000000807077223 */ /* 0x000fe20000000007 */
[----:B------:R-:W-:-:S03]  /*3440*/  IMAD.MOV.U32 R8, RZ, RZ, 0x7f800000 ;  /* 0x7f800000ff087424 */ /* 0x000fc600078e00ff */
[----:B------:R-:W-:Y:S01]  /*3450*/  FFMA R0, R0, 0.69314718246459960938, R7 ;  /* 0x3f31721800007823 */ /* 0x000fe20000000007 */
[----:B------:R-:W-:Y:S01]  /*3460*/  @P0 FFMA R0, R3, R8, +INF ;  /* 0x7f80000003000423 */ /* 0x000fe20000000008 */
[----:B--2---:R-:W-:-:S05]  /*3470*/  I2FP.F32.S32 R7, R6 ;  /* 0x0000000600077245 */ /* 0x004fca0000201400 */
[----:B------:R-:W-:-:S05]  /*3480*/  FFMA R7, R7, R0, R2 ;  /* 0x0000000007077223 */ /* 0x000fca0000000002 */
[----:B0-----:R-:W-:Y:S01]  /*3490*/  STG.E desc[UR6][R4.64], R7 ;  /* 0x0000000704007986 */ /* 0x001fe2000c101906 */
[----:B------:R-:W-:Y:S05]  /*34a0*/  EXIT ;  /* 0x000000000000794d */ /* 0x000fea0003800000 */
        .weak           $__internal_0_$__cuda_sm3x_div_rn_noftz_f32_slowpath
        .type           $__internal_0_$__cuda_sm3x_div_rn_noftz_f32_slowpath,@function
        .size           $__internal_0_$__cuda_sm3x_div_rn_noftz_f32_slowpath,(.L_x_82 - $__internal_0_$__cuda_sm3x_div_rn_noftz_f32_slowpath)
$__internal_0_$__cuda_sm3x_div_rn_noftz_f32_slowpath:
[----:B------:R-:W-:Y:S01]  /*34b0*/  SHF.R.U32.HI R17, RZ, 0x17, R15 ;  /* 0x00000017ff117819 */ /* 0x000fe2000001160f */
[----:B------:R-:W-:Y:S01]  /*34c0*/  BSSY.RECONVERGENT B3, `(.L_x_61) ;  /* 0x0000062000037945 */ /* 0x000fe20003800200 */
[----:B------:R-:W-:Y:S02]  /*34d0*/  SHF.R.U32.HI R19, RZ, 0x17, R14 ;  /* 0x00000017ff137819 */ /* 0x000fe4000001160e */
[----:B------:R-:W-:Y:S02]  /*34e0*/  LOP3.LUT R17, R17, 0xff, RZ, 0xc0, !PT ;  /* 0x000000ff11117812 */ /* 0x000fe400078ec0ff */
[----:B------:R-:W-:-:S03]  /*34f0*/  LOP3.LUT R19, R19, 0xff, RZ, 0xc0, !PT ;  /* 0x000000ff13137812 */ /* 0x000fc600078ec0ff */
[----:B------:R-:W-:Y:S01]  /*3500*/  VIADD R25, R17, 0xffffffff ;  /* 0xffffffff11197836 */ /* 0x000fe20000000000 */
[----:B------:R-:W-:-:S04]  /*3510*/  IADD3 R23, PT, PT, R19, -0x1, RZ ;  /* 0xffffffff13177810 */ /* 0x000fc80007ffe0ff */
[----:B------:R-:W-:-:S04]  /*3520*/  ISETP.GT.U32.AND P0, PT, R25, 0xfd, PT ;  /* 0x000000fd1900780c */ /* 0x000fc80003f04070 */
[----:B------:R-:W-:-:S13]  /*3530*/  ISETP.GT.U32.OR P0, PT, R23, 0xfd, P0 ;  /* 0x000000fd1700780c */ /* 0x000fda0000704470 */
[----:B------:R-:W-:Y:S01]  /*3540*/  @!P0 IMAD.MOV.U32 R18, RZ, RZ, RZ ;  /* 0x000000ffff128224 */ /* 0x000fe200078e00ff */
[----:B------:R-:W-:Y:S06]  /*3550*/  @!P0 BRA `(.L_x_62) ;  /* 0x00000000005c8947 */ /* 0x000fec0003800000 */
[----:B------:R-:W-:Y:S02]  /*3560*/  FSETP.GTU.FTZ.AND P0, PT, |R14|, +INF , PT ;  /* 0x7f8000000e00780b */ /* 0x000fe40003f1c200 */
[----:B------:R-:W-:-:S04]  /*3570*/  FSETP.GTU.FTZ.AND P1, PT, |R15|, +INF , PT ;  /* 0x7f8000000f00780b */ /* 0x000fc80003f3c200 */
[----:B------:R-:W-:-:S13]  /*3580*/  PLOP3.LUT P0, PT, P0, P1, PT, 0xf8, 0x8f ;  /* 0x00000000008f781c */ /* 0x000fda0000703f70 */
[----:B------:R-:W-:Y:S05]  /*3590*/  @P0 BRA `(.L_x_63) ;  /* 0x00000004004c0947 */ /* 0x000fea0003800000 */
[----:B------:R-:W-:-:S13]  /*35a0*/  LOP3.LUT P0, RZ, R15, 0x7fffffff, R14, 0xc8, !PT ;  /* 0x7fffffff0fff7812 */ /* 0x000fda000780c80e */
[----:B------:R-:W-:Y:S05]  /*35b0*/  @!P0 BRA `(.L_x_64) ;  /* 0x00000004003c8947 */ /* 0x000fea0003800000 */
[C---:B------:R-:W-:Y:S02]  /*35c0*/  FSETP.NEU.FTZ.AND P0, PT, |R14|.reuse, +INF , PT ;  /* 0x7f8000000e00780b */ /* 0x040fe40003f1d200 */
[----:B------:R-:W-:Y:S02]  /*35d0*/  FSETP.NEU.FTZ.AND P2, PT, |R15|, +INF , PT ;  /* 0x7f8000000f00780b */ /* 0x000fe40003f5d200 */
[----:B------:R-:W-:-:S11]  /*35e0*/  FSETP.NEU.FTZ.AND P1, PT, |R14|, +INF , PT ;  /* 0x7f8000000e00780b */ /* 0x000fd60003f3d200 */
[----:B------:R-:W-:Y:S05]  /*35f0*/  @!P2 BRA !P0, `(.L_x_64) ;  /* 0x00000004002ca947 */ /* 0x000fea0004000000 */
[----:B------:R-:W-:-:S04]  /*3600*/  LOP3.LUT P0, RZ, R14, 0x7fffffff, RZ, 0xc0, !PT ;  /* 0x7fffffff0eff7812 */ /* 0x000fc8000780c0ff */
[----:B------:R-:W-:-:S13]  /*3610*/  PLOP3.LUT P0, PT, P2, P0, PT, 0x2f, 0xf2 ;  /* 0x0000000000f2781c */ /* 0x000fda0001700577 */
[----:B------:R-:W-:Y:S05]  /*3620*/  @P0 BRA `(.L_x_65) ;  /* 0x0000000400180947 */ /* 0x000fea0003800000 */
[----:B------:R-:W-:-:S04]  /*3630*/  LOP3.LUT P0, RZ, R15, 0x7fffffff, RZ, 0xc0, !PT ;  /* 0x7fffffff0fff7812 */ /* 0x000fc8000780c0ff */
[----:B------:R-:W-:-:S13]  /*3640*/  PLOP3.LUT P0, PT, P1, P0, PT, 0x2f, 0xf2 ;  /* 0x0000000000f2781c */ /* 0x000fda0000f00577 */
[----:B------:R-:W-:Y:S05]  /*3650*/  @P0 BRA `(.L_x_66) ;  /* 0x0000000400000947 */ /* 0x000fea0003800000 */
[----:B------:R-:W-:Y:S02]  /*3660*/  ISETP.GE.AND P0, PT, R23, RZ, PT ;  /* 0x000000ff1700720c */ /* 0x000fe40003f06270 */
[----:B------:R-:W-:-:S11]  /*3670*/  ISETP.GE.AND P1, PT, R25, RZ, PT ;  /* 0x000000ff1900720c */ /* 0x000fd60003f26270 */
[----:B------:R-:W-:Y:S01]  /*3680*/  @P0 IMAD.MOV.U32 R18, RZ, RZ, RZ ;  /* 0x000000ffff120224 */ /* 0x000fe200078e00ff */
[----:B------:R-:W-:Y:S01]  /*3690*/  @!P0 MOV R18, 0xffffffc0 ;  /* 0xffffffc000128802 */ /* 0x000fe20000000f00 */
[----:B------:R-:W-:Y:S01]  /*36a0*/  @!P0 FFMA R14, R14, 1.84467440737095516160e+19, RZ ;  /* 0x5f8000000e0e8823 */ /* 0x000fe200000000ff */
[----:B------:R-:W-:-:S03]  /*36b0*/  @!P1 FFMA R15, R15, 1.84467440737095516160e+19, RZ ;  /* 0x5f8000000f0f9823 */ /* 0x000fc600000000ff */
[----:B------:R-:W-:-:S07]  /*36c0*/  @!P1 VIADD R18, R18, 0x40 ;  /* 0x0000004012129836 */ /* 0x000fce0000000000 */
.L_x_62:
[----:B------:R-:W-:Y:S01]  /*36d0*/  LEA R26, R17, 0xc0800000, 0x17 ;  /* 0xc0800000111a7811 */ /* 0x000fe200078eb8ff */
[----:B------:R-:W-:Y:S01]  /*36e0*/  BSSY.RECONVERGENT B4, `(.L_x_67) ;  /* 0x0000036000047945 */ /* 0x000fe20003800200 */
[----:B------:R-:W-:-:S03]  /*36f0*/  IADD3 R19, PT, PT, R19, -0x7f, RZ ;  /* 0xffffff8113137810 */ /* 0x000fc60007ffe0ff */
[----:B------:R-:W-:Y:S02]  /*3700*/  IMAD.IADD R25, R15, 0x1, -R26 ;  /* 0x000000010f197824 */ /* 0x000fe400078e0a1a */
[C---:B------:R-:W-:Y:S01]  /*3710*/  IMAD R14, R19.reuse, -0x800000, R14 ;  /* 0xff800000130e7824 */ /* 0x040fe200078e020e */
[----:B------:R-:W-:Y:S01]  /*3720*/  IADD3 R19, PT, PT, R19, 0x7f, -R17 ;  /* 0x0000007f13137810 */ /* 0x000fe20007ffe811 */
[----:B------:R-:W0:Y:S01]  /*3730*/  MUFU.RCP R26, R25 ;  /* 0x00000019001a7308 */ /* 0x000e220000001000 */
[----:B------:R-:W-:-:S03]  /*3740*/  FADD.FTZ R23, -R25, -RZ ;  /* 0x800000ff19177221 */ /* 0x000fc60000010100 */
[----:B------:R-:W-:Y:S02]  /*3750*/  IMAD.IADD R19, R19, 0x1, R18 ;  /* 0x0000000113137824 */ /* 0x000fe400078e0212 */
[----:B0-----:R-:W-:-:S04]  /*3760*/  FFMA R15, R26, R23, 1 ;  /* 0x3f8000001a0f7423 */ /* 0x001fc80000000017 */
[----:B------:R-:W-:-:S04]  /*3770*/  FFMA R15, R26, R15, R26 ;  /* 0x0000000f1a0f7223 */ /* 0x000fc8000000001a */
[----:B------:R-:W-:-:S04]  /*3780*/  FFMA R26, R14, R15, RZ ;  /* 0x0000000f0e1a7223 */ /* 0x000fc800000000ff */
[----:B------:R-:W-:-:S04]  /*3790*/  FFMA R27, R23, R26, R14 ;  /* 0x0000001a171b7223 */ /* 0x000fc8000000000e */
[----:B------:R-:W-:-:S04]  /*37a0*/  FFMA R26, R15, R27, R26 ;  /* 0x0000001b0f1a7223 */ /* 0x000fc8000000001a */
[----:B------:R-:W-:-:S04]  /*37b0*/  FFMA R23, R23, R26, R14 ;  /* 0x0000001a17177223 */ /* 0x000fc8000000000e */
[----:B------:R-:W-:-:S05]  /*37c0*/  FFMA R14, R15, R23, R26 ;  /* 0x000000170f0e7223 */ /* 0x000fca000000001a */
[----:B------:R-:W-:-:S04]  /*37d0*/  SHF.R.U32.HI R17, RZ, 0x17, R14 ;  /* 0x00000017ff117819 */ /* 0x000fc8000001160e */
[----:B------:R-:W-:-:S05]  /*37e0*/  LOP3.LUT R17, R17, 0xff, RZ, 0xc0, !PT ;  /* 0x000000ff11117812 */ /* 0x000fca00078ec0ff */
[----:B------:R-:W-:-:S05]  /*37f0*/  IMAD.IADD R17, R17, 0x1, R19 ;  /* 0x0000000111117824 */ /* 0x000fca00078e0213 */
[----:B------:R-:W-:-:S04]  /*3800*/  IADD3 R18, PT, PT, R17, -0x1, RZ ;  /* 0xffffffff11127810 */ /* 0x000fc80007ffe0ff */
[----:B------:R-:W-:-:S13]  /*3810*/  ISETP.GE.U32.AND P0, PT, R18, 0xfe, PT ;  /* 0x000000fe1200780c */ /* 0x000fda0003f06070 */
[----:B------:R-:W-:Y:S05]  /*3820*/  @!P0 BRA `(.L_x_68) ;  /* 0x0000000000808947 */ /* 0x000fea0003800000 */
[----:B------:R-:W-:-:S13]  /*3830*/  ISETP.GT.AND P0, PT, R17, 0xfe, PT ;  /* 0x000000fe1100780c */ /* 0x000fda0003f04270 */
[----:B------:R-:W-:Y:S05]  /*3840*/  @P0 BRA `(.L_x_69) ;  /* 0x00000000006c0947 */ /* 0x000fea0003800000 */
[----:B------:R-:W-:-:S13]  /*3850*/  ISETP.GE.AND P0, PT, R17, 0x1, PT ;  /* 0x000000011100780c */ /* 0x000fda0003f06270 */
[----:B------:R-:W-:Y:S05]  /*3860*/  @P0 BRA `(.L_x_70) ;  /* 0x0000000000740947 */ /* 0x000fea0003800000 */
[----:B------:R-:W-:Y:S02]  /*3870*/  ISETP.GE.AND P0, PT, R17, -0x18, PT ;  /* 0xffffffe81100780c */ /* 0x000fe40003f06270 */
[----:B------:R-:W-:-:S11]  /*3880*/  LOP3.LUT R14, R14, 0x80000000, RZ, 0xc0, !PT ;  /* 0x800000000e0e7812 */ /* 0x000fd600078ec0ff */
[----:B------:R-:W-:Y:S05]  /*3890*/  @!P0 BRA `(.L_x_70) ;  /* 0x0000000000688947 */ /* 0x000fea0003800000 */
[-CC-:B------:R-:W-:Y:S01]  /*38a0*/  FFMA.RZ R18, R15, R23.reuse, R26.reuse ;  /* 0x000000170f127223 */ /* 0x180fe2000000c01a */
[C---:B------:R-:W-:Y:S02]  /*38b0*/  ISETP.NE.AND P2, PT, R17.reuse, RZ, PT ;  /* 0x000000ff1100720c */ /* 0x040fe40003f45270 */
[----:B------:R-:W-:Y:S02]  /*38c0*/  ISETP.NE.AND P1, PT, R17, RZ, PT ;  /* 0x000000ff1100720c */ /* 0x000fe40003f25270 */
[----:B------:R-:W-:Y:S01]  /*38d0*/  LOP3.LUT R19, R18, 0x7fffff, RZ, 0xc0, !PT ;  /* 0x007fffff12137812 */ /* 0x000fe200078ec0ff */
[CCC-:B------:R-:W-:Y:S01]  /*38e0*/  FFMA.RP R18, R15.reuse, R23.reuse, R26.reuse ;  /* 0x000000170f127223 */ /* 0x1c0fe2000000801a */
[----:B------:R-:W-:Y:S01]  /*38f0*/  FFMA.RM R15, R15, R23, R26 ;  /* 0x000000170f0f7223 */ /* 0x000fe2000000401a */
[----:B------:R-:W-:Y:S01]  /*3900*/  VIADD R26, R17, 0x20 ;  /* 0x00000020111a7836 */ /* 0x000fe20000000000 */
[----:B------:R-:W-:Y:S01]  /*3910*/  LOP3.LUT R19, R19, 0x800000, RZ, 0xfc, !PT ;  /* 0x0080000013137812 */ /* 0x000fe200078efcff */
[----:B------:R-:W-:-:S02]  /*3920*/  IMAD.MOV R17, RZ, RZ, -R17 ;  /* 0x000000ffff117224 */ /* 0x000fc400078e0a11 */
[----:B------:R-:W-:Y:S02]  /*3930*/  FSETP.NEU.FTZ.AND P0, PT, R18, R15, PT ;  /* 0x0000000f1200720b */ /* 0x000fe40003f1d000 */
[----:B------:R-:W-:Y:S02]  /*3940*/  SHF.L.U32 R26, R19, R26, RZ ;  /* 0x0000001a131a7219 */ /* 0x000fe400000006ff */
[----:B------:R-:W-:Y:S02]  /*3950*/  SEL R18, R17, RZ, P2 ;  /* 0x000000ff11127207 */ /* 0x000fe40001000000 */
[----:B------:R-:W-:Y:S02]  /*3960*/  ISETP.NE.AND P1, PT, R26, RZ, P1 ;  /* 0x000000ff1a00720c */ /* 0x000fe40000f25270 */
[----:B------:R-:W-:Y:S02]  /*3970*/  SHF.R.U32.HI R18, RZ, R18, R19 ;  /* 0x00000012ff127219 */ /* 0x000fe40000011613 */
[----:B------:R-:W-:-:S02]  /*3980*/  PLOP3.LUT P0, PT, P0, P1, PT, 0xf8, 0x8f ;  /* 0x00000000008f781c */ /* 0x000fc40000703f70 */
[----:B------:R-:W-:Y:S02]  /*3990*/  SHF.R.U32.HI R26, RZ, 0x1, R18 ;  /* 0x00000001ff1a7819 */ /* 0x000fe40000011612 */
[----:B------:R-:W-:-:S04]  /*39a0*/  SEL R15, RZ, 0x1, !P0 ;  /* 0x00000001ff0f7807 */ /* 0x000fc80004000000 */
[----:B------:R-:W-:-:S04]  /*39b0*/  LOP3.LUT R15, R15, 0x1, R26, 0xf8, !PT ;  /* 0x000000010f0f7812 */ /* 0x000fc800078ef81a */
[----:B------:R-:W-:-:S04]  /*39c0*/  LOP3.LUT R15, R15, R18, RZ, 0xc0, !PT ;  /* 0x000000120f0f7212 */ /* 0x000fc800078ec0ff */
[----:B------:R-:W-:-:S04]  /*39d0*/  IADD3 R15, PT, PT, R26, R15, RZ ;  /* 0x0000000f1a0f7210 */ /* 0x000fc80007ffe0ff */
[----:B------:R-:W-:Y:S01]  /*39e0*/  LOP3.LUT R14, R15, R14, RZ, 0xfc, !PT ;  /* 0x0000000e0f0e7212 */ /* 0x000fe200078efcff */
[----:B------:R-:W-:Y:S06]  /*39f0*/  BRA `(.L_x_70) ;  /* 0x0000000000107947 */ /* 0x000fec0003800000 */
.L_x_69:
[----:B------:R-:W-:-:S04]  /*3a00*/  LOP3.LUT R14, R14, 0x80000000, RZ, 0xc0, !PT ;  /* 0x800000000e0e7812 */ /* 0x000fc800078ec0ff */
[----:B------:R-:W-:Y:S01]  /*3a10*/  LOP3.LUT R14, R14, 0x7f800000, RZ, 0xfc, !PT ;  /* 0x7f8000000e0e7812 */ /* 0x000fe200078efcff */
[----:B------:R-:W-:Y:S06]  /*3a20*/  BRA `(.L_x_70) ;  /* 0x0000000000047947 */ /* 0x000fec0003800000 */
.L_x_68:
[----:B------:R-:W-:-:S07]  /*3a30*/  IMAD R14, R19, 0x800000, R14 ;  /* 0x00800000130e7824 */ /* 0x000fce00078e020e */
.L_x_70:
[----:B------:R-:W-:Y:S05]  /*3a40*/  BSYNC.RECONVERGENT B4 ;  /* 0x0000000000047941 */ /* 0x000fea0003800200 */
.L_x_67:
[----:B------:R-:W-:Y:S05]  /*3a50*/  BRA `(.L_x_71) ;  /* 0x0000000000207947 */ /* 0x000fea0003800000 */
.L_x_66:
[----:B------:R-:W-:-:S04]  /*3a60*/  LOP3.LUT R14, R15, 0x80000000, R14, 0x48, !PT ;  /* 0x800000000f0e7812 */ /* 0x000fc800078e480e */
[----:B------:R-:W-:Y:S01]  /*3a70*/  LOP3.LUT R14, R14, 0x7f800000, RZ, 0xfc, !PT ;  /* 0x7f8000000e0e7812 */ /* 0x000fe200078efcff */
[----:B------:R-:W-:Y:S06]  /*3a80*/  BRA `(.L_x_71) ;  /* 0x0000000000147947 */ /* 0x000fec0003800000 */
.L_x_65:
[----:B------:R-:W-:Y:S01]  /*3a90*/  LOP3.LUT R14, R15, 0x80000000, R14, 0x48, !PT ;  /* 0x800000000f0e7812 */ /* 0x000fe200078e480e */
[----:B------:R-:W-:Y:S06]  /*3aa0*/  BRA `(.L_x_71) ;  /* 0x00000000000c7947 */ /* 0x000fec0003800000 */
.L_x_64:
[----:B------:R-:W0:Y:S01]  /*3ab0*/  MUFU.RSQ R14, -QNAN ;  /* 0xffc00000000e7908 */ /* 0x000e220000001400 */
[----:B------:R-:W-:Y:S05]  /*3ac0*/  BRA `(.L_x_71) ;  /* 0x0000000000047947 */ /* 0x000fea0003800000 */
.L_x_63:
[----:B------:R-:W-:-:S07]  /*3ad0*/  FADD.FTZ R14, R14, R15 ;  /* 0x0000000f0e0e7221 */ /* 0x000fce0000010000 */
.L_x_71:
[----:B------:R-:W-:Y:S05]  /*3ae0*/  BSYNC.RECONVERGENT B3 ;  /* 0x0000000000037941 */ /* 0x000fea0003800200 */
.L_x_61:
[----:B0-----:R-:W-:Y:S01]  /*3af0*/  IMAD.MOV.U32 R23, RZ, RZ, R14 ;  /* 0x000000ffff177224 */ /* 0x001fe200078e000e */
[----:B------:R-:W-:Y:S01]  /*3b00*/  MOV R14, R16 ;  /* 0x00000010000e7202 */ /* 0x000fe20000000f00 */
[----:B------:R-:W-:-:S04]  /*3b10*/  IMAD.MOV.U32 R15, RZ, RZ, 0x0 ;  /* 0x00000000ff0f7424 */ /* 0x000fc800078e00ff */
[----:B------:R-:W-:Y:S05]  /*3b20*/  RET.REL.NODEC R14 `(_Z24evaluateSymbolRegressionPfS_S_S_PiS0_S0_S0_S_) ;  /* 0xffffffc40e347950 */ /* 0x000fea0003c3ffff */
.L_x_72:
[----:B------:R-:W-:-:S00]  /*3b30*/  BRA `(.L_x_72) ;  /* 0xfffffffc00fc7947 */ /* 0x000fc0000383ffff */
[----:B------:R-:W-:-:S00]  /*3b40*/  NOP ;  /* 0x0000000000007918 */ /* 0x000fc00000000000 */
        /* <DEDUP_REMOVED lines=11> */
.L_x_82:


//--------------------- .nv.global.init           --------------------------
	.section	.nv.global.init,"aw",@progbits
	.align	4
.nv.global.init:
	.type		__cudart_i2opi_f,@object
	.size		__cudart_i2opi_f,(.L_0 - __cudart_i2opi_f)
__cudart_i2opi_f:
        /*0000*/ 	.byte	0x41, 0x90, 0x43, 0x3c, 0x99, 0x95, 0x62, 0xdb, 0xc0, 0xdd, 0x34, 0xf5, 0xd1, 0x57, 0x27, 0xfc
        /*0010*/ 	.byte	0x29, 0x15, 0x44, 0x4e, 0x6e, 0x83, 0xf9, 0xa2
.L_0:


//--------------------- .nv.shared.reserved.0     --------------------------
	.section	.nv.shared.reserved.0,"aw",@nobits
	.weak		__nv_reservedSMEM_offset_0_alias
	.size		__nv_reservedSMEM_offset_0_alias, 0, 64
	.other		__nv_reservedSMEM_offset_0_alias,@"STO_CUDA_RESERVED_SHARED STV_DEFAULT"
__nv_reservedSMEM_offset_0_alias:
	.zero		0
	.zero		64


//--------------------- .nv.constant0._Z24evaluateSymbolRegressionPfS_S_S_PiS0_S0_S0_S_ --------------------------
	.section	.nv.constant0._Z24evaluateSymbolRegressionPfS_S_S_PiS0_S0_S0_S_,"a",@progbits
	.sectionflags	@""
	.align	4
.nv.constant0._Z24evaluateSymbolRegressionPfS_S_S_PiS0_S0_S0_S_:
	.zero		968


//--------------------- SYMBOLS --------------------------

	.type		.nv.reservedSmem.offset0,@object
	.size		.nv.reservedSmem.offset0,0x4
